//
// Generated by NVIDIA NVVM Compiler
//
// Compiler Build ID: CL-36424714
// Cuda compilation tools, release 13.0, V13.0.88
// Based on NVVM 20.0.0
//

.version 9.0
.target sm_100
.address_size 64

	// .globl	_Z22histogram_range_kernelPKhPjjii
.extern .shared .align 16 .b8 s_hist[];

.visible .entry _Z22histogram_range_kernelPKhPjjii(
	.param .u64 .ptr .align 1 _Z22histogram_range_kernelPKhPjjii_param_0,
	.param .u64 .ptr .align 1 _Z22histogram_range_kernelPKhPjjii_param_1,
	.param .u32 _Z22histogram_range_kernelPKhPjjii_param_2,
	.param .u32 _Z22histogram_range_kernelPKhPjjii_param_3,
	.param .u32 _Z22histogram_range_kernelPKhPjjii_param_4
)
{
	.reg .pred 	%p<77>;
	.reg .b16 	%rs<17>;
	.reg .b32 	%r<286>;
	.reg .b64 	%rd<46>;

	ld.param.u64 	%rd9, [_Z22histogram_range_kernelPKhPjjii_param_0];
	ld.param.u64 	%rd10, [_Z22histogram_range_kernelPKhPjjii_param_1];
	ld.param.u32 	%r72, [_Z22histogram_range_kernelPKhPjjii_param_2];
	ld.param.u32 	%r73, [_Z22histogram_range_kernelPKhPjjii_param_3];
	ld.param.u32 	%r74, [_Z22histogram_range_kernelPKhPjjii_param_4];
	cvta.to.global.u64 	%rd1, %rd9;
	cvta.to.global.u64 	%rd2, %rd10;
	sub.s32 	%r1, %r74, %r73;
	add.s32 	%r2, %r1, 1;
	setp.eq.s32 	%p1, %r2, 0;
	@%p1 bra 	$L__BB0_78;
	mov.u32 	%r3, %tid.x;
	and.b32  	%r4, %r3, 31;
	setp.gt.u32 	%p2, %r3, 31;
	@%p2 bra 	$L__BB0_13;
	and.b32  	%r5, %r2, 7;
	setp.lt.u32 	%p3, %r1, 7;
	mov.b32 	%r279, 0;
	@%p3 bra 	$L__BB0_5;
	and.b32  	%r279, %r2, -8;
	neg.s32 	%r277, %r279;
	shl.b32 	%r76, %r4, 2;
	mov.u32 	%r77, s_hist;
	add.s32 	%r78, %r76, %r77;
	add.s32 	%r276, %r78, 512;
$L__BB0_4:
	.pragma "nounroll";
	mov.b32 	%r79, 0;
	st.shared.u32 	[%r276+-512], %r79;
	st.shared.u32 	[%r276+-384], %r79;
	st.shared.u32 	[%r276+-256], %r79;
	st.shared.u32 	[%r276+-128], %r79;
	st.shared.u32 	[%r276], %r79;
	st.shared.u32 	[%r276+128], %r79;
	st.shared.u32 	[%r276+256], %r79;
	st.shared.u32 	[%r276+384], %r79;
	add.s32 	%r277, %r277, 8;
	add.s32 	%r276, %r276, 1024;
	setp.ne.s32 	%p4, %r277, 0;
	@%p4 bra 	$L__BB0_4;
$L__BB0_5:
	setp.eq.s32 	%p5, %r5, 0;
	@%p5 bra 	$L__BB0_13;
	setp.lt.u32 	%p6, %r5, 4;
	@%p6 bra 	$L__BB0_8;
	shl.b32 	%r80, %r4, 2;
	shl.b32 	%r81, %r279, 7;
	or.b32  	%r82, %r81, %r80;
	mov.u32 	%r83, s_hist;
	add.s32 	%r84, %r83, %r82;
	mov.b32 	%r85, 0;
	st.shared.u32 	[%r84], %r85;
	st.shared.u32 	[%r84+128], %r85;
	st.shared.u32 	[%r84+256], %r85;
	st.shared.u32 	[%r84+384], %r85;
	add.s32 	%r279, %r279, 4;
$L__BB0_8:
	and.b32  	%r86, %r2, 3;
	setp.eq.s32 	%p7, %r86, 0;
	@%p7 bra 	$L__BB0_13;
	setp.eq.s32 	%p8, %r86, 1;
	@%p8 bra 	$L__BB0_11;
	shl.b32 	%r87, %r4, 2;
	shl.b32 	%r88, %r279, 7;
	or.b32  	%r89, %r88, %r87;
	mov.u32 	%r90, s_hist;
	add.s32 	%r91, %r90, %r89;
	mov.b32 	%r92, 0;
	st.shared.u32 	[%r91], %r92;
	st.shared.u32 	[%r91+128], %r92;
	add.s32 	%r279, %r279, 2;
$L__BB0_11:
	and.b32  	%r93, %r1, 1;
	setp.eq.b32 	%p9, %r93, 1;
	@%p9 bra 	$L__BB0_13;
	shl.b32 	%r94, %r4, 2;
	shl.b32 	%r95, %r279, 7;
	or.b32  	%r96, %r95, %r94;
	mov.u32 	%r97, s_hist;
	add.s32 	%r98, %r97, %r96;
	mov.b32 	%r99, 0;
	st.shared.u32 	[%r98], %r99;
$L__BB0_13:
	bar.sync 	0;
	mov.u32 	%r100, %ctaid.x;
	mov.u32 	%r18, %ntid.x;
	mad.lo.s32 	%r19, %r100, %r18, %r3;
	setp.ge.u32 	%p10, %r19, %r72;
	@%p10 bra 	$L__BB0_16;
	cvt.u64.u32 	%rd11, %r19;
	add.s64 	%rd12, %rd1, %rd11;
	ld.global.nc.u8 	%rs1, [%rd12];
	cvt.u32.u8 	%r101, %rs1;
	sub.s32 	%r20, %r101, %r73;
	setp.gt.u32 	%p11, %r20, %r1;
	@%p11 bra 	$L__BB0_16;
	shl.b32 	%r102, %r4, 2;
	shl.b32 	%r103, %r20, 7;
	or.b32  	%r104, %r103, %r102;
	mov.u32 	%r105, s_hist;
	add.s32 	%r106, %r105, %r104;
	atom.shared.add.u32 	%r107, [%r106], 1;
$L__BB0_16:
	add.s32 	%r21, %r19, %r18;
	setp.ge.u32 	%p12, %r21, %r72;
	@%p12 bra 	$L__BB0_19;
	cvt.u64.u32 	%rd13, %r21;
	add.s64 	%rd14, %rd1, %rd13;
	ld.global.nc.u8 	%rs2, [%rd14];
	cvt.u32.u8 	%r108, %rs2;
	sub.s32 	%r22, %r108, %r73;
	setp.gt.u32 	%p13, %r22, %r1;
	@%p13 bra 	$L__BB0_19;
	shl.b32 	%r109, %r4, 2;
	shl.b32 	%r110, %r22, 7;
	or.b32  	%r111, %r110, %r109;
	mov.u32 	%r112, s_hist;
	add.s32 	%r113, %r112, %r111;
	atom.shared.add.u32 	%r114, [%r113], 1;
$L__BB0_19:
	add.s32 	%r23, %r21, %r18;
	setp.ge.u32 	%p14, %r23, %r72;
	@%p14 bra 	$L__BB0_22;
	cvt.u64.u32 	%rd15, %r23;
	add.s64 	%rd16, %rd1, %rd15;
	ld.global.nc.u8 	%rs3, [%rd16];
	cvt.u32.u8 	%r115, %rs3;
	sub.s32 	%r24, %r115, %r73;
	setp.gt.u32 	%p15, %r24, %r1;
	@%p15 bra 	$L__BB0_22;
	shl.b32 	%r116, %r4, 2;
	shl.b32 	%r117, %r24, 7;
	or.b32  	%r118, %r117, %r116;
	mov.u32 	%r119, s_hist;
	add.s32 	%r120, %r119, %r118;
	atom.shared.add.u32 	%r121, [%r120], 1;
$L__BB0_22:
	add.s32 	%r25, %r23, %r18;
	setp.ge.u32 	%p16, %r25, %r72;
	@%p16 bra 	$L__BB0_25;
	cvt.u64.u32 	%rd17, %r25;
	add.s64 	%rd18, %rd1, %rd17;
	ld.global.nc.u8 	%rs4, [%rd18];
	cvt.u32.u8 	%r122, %rs4;
	sub.s32 	%r26, %r122, %r73;
	setp.gt.u32 	%p17, %r26, %r1;
	@%p17 bra 	$L__BB0_25;
	shl.b32 	%r123, %r4, 2;
	shl.b32 	%r124, %r26, 7;
	or.b32  	%r125, %r124, %r123;
	mov.u32 	%r126, s_hist;
	add.s32 	%r127, %r126, %r125;
	atom.shared.add.u32 	%r128, [%r127], 1;
$L__BB0_25:
	add.s32 	%r27, %r25, %r18;
	setp.ge.u32 	%p18, %r27, %r72;
	@%p18 bra 	$L__BB0_28;
	cvt.u64.u32 	%rd19, %r27;
	add.s64 	%rd20, %rd1, %rd19;
	ld.global.nc.u8 	%rs5, [%rd20];
	cvt.u32.u8 	%r129, %rs5;
	sub.s32 	%r28, %r129, %r73;
	setp.gt.u32 	%p19, %r28, %r1;
	@%p19 bra 	$L__BB0_28;
	shl.b32 	%r130, %r4, 2;
	shl.b32 	%r131, %r28, 7;
	or.b32  	%r132, %r131, %r130;
	mov.u32 	%r133, s_hist;
	add.s32 	%r134, %r133, %r132;
	atom.shared.add.u32 	%r135, [%r134], 1;
$L__BB0_28:
	add.s32 	%r29, %r27, %r18;
	setp.ge.u32 	%p20, %r29, %r72;
	@%p20 bra 	$L__BB0_31;
	cvt.u64.u32 	%rd21, %r29;
	add.s64 	%rd22, %rd1, %rd21;
	ld.global.nc.u8 	%rs6, [%rd22];
	cvt.u32.u8 	%r136, %rs6;
	sub.s32 	%r30, %r136, %r73;
	setp.gt.u32 	%p21, %r30, %r1;
	@%p21 bra 	$L__BB0_31;
	shl.b32 	%r137, %r4, 2;
	shl.b32 	%r138, %r30, 7;
	or.b32  	%r139, %r138, %r137;
	mov.u32 	%r140, s_hist;
	add.s32 	%r141, %r140, %r139;
	atom.shared.add.u32 	%r142, [%r141], 1;
$L__BB0_31:
	add.s32 	%r31, %r29, %r18;
	setp.ge.u32 	%p22, %r31, %r72;
	@%p22 bra 	$L__BB0_34;
	cvt.u64.u32 	%rd23, %r31;
	add.s64 	%rd24, %rd1, %rd23;
	ld.global.nc.u8 	%rs7, [%rd24];
	cvt.u32.u8 	%r143, %rs7;
	sub.s32 	%r32, %r143, %r73;
	setp.gt.u32 	%p23, %r32, %r1;
	@%p23 bra 	$L__BB0_34;
	shl.b32 	%r144, %r4, 2;
	shl.b32 	%r145, %r32, 7;
	or.b32  	%r146, %r145, %r144;
	mov.u32 	%r147, s_hist;
	add.s32 	%r148, %r147, %r146;
	atom.shared.add.u32 	%r149, [%r148], 1;
$L__BB0_34:
	add.s32 	%r33, %r31, %r18;
	setp.ge.u32 	%p24, %r33, %r72;
	@%p24 bra 	$L__BB0_37;
	cvt.u64.u32 	%rd25, %r33;
	add.s64 	%rd26, %rd1, %rd25;
	ld.global.nc.u8 	%rs8, [%rd26];
	cvt.u32.u8 	%r150, %rs8;
	sub.s32 	%r34, %r150, %r73;
	setp.gt.u32 	%p25, %r34, %r1;
	@%p25 bra 	$L__BB0_37;
	shl.b32 	%r151, %r4, 2;
	shl.b32 	%r152, %r34, 7;
	or.b32  	%r153, %r152, %r151;
	mov.u32 	%r154, s_hist;
	add.s32 	%r155, %r154, %r153;
	atom.shared.add.u32 	%r156, [%r155], 1;
$L__BB0_37:
	add.s32 	%r35, %r33, %r18;
	setp.ge.u32 	%p26, %r35, %r72;
	@%p26 bra 	$L__BB0_40;
	cvt.u64.u32 	%rd27, %r35;
	add.s64 	%rd28, %rd1, %rd27;
	ld.global.nc.u8 	%rs9, [%rd28];
	cvt.u32.u8 	%r157, %rs9;
	sub.s32 	%r36, %r157, %r73;
	setp.gt.u32 	%p27, %r36, %r1;
	@%p27 bra 	$L__BB0_40;
	shl.b32 	%r158, %r4, 2;
	shl.b32 	%r159, %r36, 7;
	or.b32  	%r160, %r159, %r158;
	mov.u32 	%r161, s_hist;
	add.s32 	%r162, %r161, %r160;
	atom.shared.add.u32 	%r163, [%r162], 1;
$L__BB0_40:
	add.s32 	%r37, %r35, %r18;
	setp.ge.u32 	%p28, %r37, %r72;
	@%p28 bra 	$L__BB0_43;
	cvt.u64.u32 	%rd29, %r37;
	add.s64 	%rd30, %rd1, %rd29;
	ld.global.nc.u8 	%rs10, [%rd30];
	cvt.u32.u8 	%r164, %rs10;
	sub.s32 	%r38, %r164, %r73;
	setp.gt.u32 	%p29, %r38, %r1;
	@%p29 bra 	$L__BB0_43;
	shl.b32 	%r165, %r4, 2;
	shl.b32 	%r166, %r38, 7;
	or.b32  	%r167, %r166, %r165;
	mov.u32 	%r168, s_hist;
	add.s32 	%r169, %r168, %r167;
	atom.shared.add.u32 	%r170, [%r169], 1;
$L__BB0_43:
	add.s32 	%r39, %r37, %r18;
	setp.ge.u32 	%p30, %r39, %r72;
	@%p30 bra 	$L__BB0_46;
	cvt.u64.u32 	%rd31, %r39;
	add.s64 	%rd32, %rd1, %rd31;
	ld.global.nc.u8 	%rs11, [%rd32];
	cvt.u32.u8 	%r171, %rs11;
	sub.s32 	%r40, %r171, %r73;
	setp.gt.u32 	%p31, %r40, %r1;
	@%p31 bra 	$L__BB0_46;
	shl.b32 	%r172, %r4, 2;
	shl.b32 	%r173, %r40, 7;
	or.b32  	%r174, %r173, %r172;
	mov.u32 	%r175, s_hist;
	add.s32 	%r176, %r175, %r174;
	atom.shared.add.u32 	%r177, [%r176], 1;
$L__BB0_46:
	add.s32 	%r41, %r39, %r18;
	setp.ge.u32 	%p32, %r41, %r72;
	@%p32 bra 	$L__BB0_49;
	cvt.u64.u32 	%rd33, %r41;
	add.s64 	%rd34, %rd1, %rd33;
	ld.global.nc.u8 	%rs12, [%rd34];
	cvt.u32.u8 	%r178, %rs12;
	sub.s32 	%r42, %r178, %r73;
	setp.gt.u32 	%p33, %r42, %r1;
	@%p33 bra 	$L__BB0_49;
	shl.b32 	%r179, %r4, 2;
	shl.b32 	%r180, %r42, 7;
	or.b32  	%r181, %r180, %r179;
	mov.u32 	%r182, s_hist;
	add.s32 	%r183, %r182, %r181;
	atom.shared.add.u32 	%r184, [%r183], 1;
$L__BB0_49:
	add.s32 	%r43, %r41, %r18;
	setp.ge.u32 	%p34, %r43, %r72;
	@%p34 bra 	$L__BB0_52;
	cvt.u64.u32 	%rd35, %r43;
	add.s64 	%rd36, %rd1, %rd35;
	ld.global.nc.u8 	%rs13, [%rd36];
	cvt.u32.u8 	%r185, %rs13;
	sub.s32 	%r44, %r185, %r73;
	setp.gt.u32 	%p35, %r44, %r1;
	@%p35 bra 	$L__BB0_52;
	shl.b32 	%r186, %r4, 2;
	shl.b32 	%r187, %r44, 7;
	or.b32  	%r188, %r187, %r186;
	mov.u32 	%r189, s_hist;
	add.s32 	%r190, %r189, %r188;
	atom.shared.add.u32 	%r191, [%r190], 1;
$L__BB0_52:
	add.s32 	%r45, %r43, %r18;
	setp.ge.u32 	%p36, %r45, %r72;
	@%p36 bra 	$L__BB0_55;
	cvt.u64.u32 	%rd37, %r45;
	add.s64 	%rd38, %rd1, %rd37;
	ld.global.nc.u8 	%rs14, [%rd38];
	cvt.u32.u8 	%r192, %rs14;
	sub.s32 	%r46, %r192, %r73;
	setp.gt.u32 	%p37, %r46, %r1;
	@%p37 bra 	$L__BB0_55;
	shl.b32 	%r193, %r4, 2;
	shl.b32 	%r194, %r46, 7;
	or.b32  	%r195, %r194, %r193;
	mov.u32 	%r196, s_hist;
	add.s32 	%r197, %r196, %r195;
	atom.shared.add.u32 	%r198, [%r197], 1;
$L__BB0_55:
	add.s32 	%r47, %r45, %r18;
	setp.ge.u32 	%p38, %r47, %r72;
	@%p38 bra 	$L__BB0_58;
	cvt.u64.u32 	%rd39, %r47;
	add.s64 	%rd40, %rd1, %rd39;
	ld.global.nc.u8 	%rs15, [%rd40];
	cvt.u32.u8 	%r199, %rs15;
	sub.s32 	%r48, %r199, %r73;
	setp.gt.u32 	%p39, %r48, %r1;
	@%p39 bra 	$L__BB0_58;
	shl.b32 	%r200, %r4, 2;
	shl.b32 	%r201, %r48, 7;
	or.b32  	%r202, %r201, %r200;
	mov.u32 	%r203, s_hist;
	add.s32 	%r204, %r203, %r202;
	atom.shared.add.u32 	%r205, [%r204], 1;
$L__BB0_58:
	add.s32 	%r49, %r47, %r18;
	setp.ge.u32 	%p40, %r49, %r72;
	@%p40 bra 	$L__BB0_61;
	cvt.u64.u32 	%rd41, %r49;
	add.s64 	%rd42, %rd1, %rd41;
	ld.global.nc.u8 	%rs16, [%rd42];
	cvt.u32.u8 	%r206, %rs16;
	sub.s32 	%r50, %r206, %r73;
	setp.gt.u32 	%p41, %r50, %r1;
	@%p41 bra 	$L__BB0_61;
	shl.b32 	%r207, %r4, 2;
	shl.b32 	%r208, %r50, 7;
	or.b32  	%r209, %r208, %r207;
	mov.u32 	%r210, s_hist;
	add.s32 	%r211, %r210, %r209;
	atom.shared.add.u32 	%r212, [%r211], 1;
$L__BB0_61:
	setp.gt.u32 	%p42, %r3, 31;
	bar.sync 	0;
	@%p42 bra 	$L__BB0_78;
	max.u32 	%r51, %r2, 1;
	and.b32  	%r52, %r51, 3;
	setp.lt.u32 	%p43, %r2, 4;
	mov.b32 	%r283, 0;
	@%p43 bra 	$L__BB0_73;
	and.b32  	%r283, %r51, -4;
	neg.s32 	%r282, %r283;
	shl.b32 	%r214, %r4, 2;
	mov.u32 	%r215, s_hist;
	add.s32 	%r216, %r214, %r215;
	add.s32 	%r281, %r216, 256;
	add.s64 	%rd44, %rd2, 8;
$L__BB0_64:
	setp.ne.s32 	%p44, %r4, 0;
	ld.shared.u32 	%r217, [%r281+-256];
	shfl.sync.down.b32	%r218|%p45, %r217, 16, 31, -1;
	add.s32 	%r219, %r218, %r217;
	shfl.sync.down.b32	%r220|%p46, %r219, 8, 31, -1;
	add.s32 	%r221, %r220, %r219;
	shfl.sync.down.b32	%r222|%p47, %r221, 4, 31, -1;
	add.s32 	%r223, %r222, %r221;
	shfl.sync.down.b32	%r224|%p48, %r223, 2, 31, -1;
	add.s32 	%r225, %r224, %r223;
	shfl.sync.down.b32	%r226|%p49, %r225, 1, 31, -1;
	add.s32 	%r58, %r226, %r225;
	@%p44 bra 	$L__BB0_66;
	atom.global.add.u32 	%r227, [%rd44+-8], %r58;
$L__BB0_66:
	setp.ne.s32 	%p50, %r4, 0;
	ld.shared.u32 	%r228, [%r281+-128];
	shfl.sync.down.b32	%r229|%p51, %r228, 16, 31, -1;
	add.s32 	%r230, %r229, %r228;
	shfl.sync.down.b32	%r231|%p52, %r230, 8, 31, -1;
	add.s32 	%r232, %r231, %r230;
	shfl.sync.down.b32	%r233|%p53, %r232, 4, 31, -1;
	add.s32 	%r234, %r233, %r232;
	shfl.sync.down.b32	%r235|%p54, %r234, 2, 31, -1;
	add.s32 	%r236, %r235, %r234;
	shfl.sync.down.b32	%r237|%p55, %r236, 1, 31, -1;
	add.s32 	%r59, %r237, %r236;
	@%p50 bra 	$L__BB0_68;
	atom.global.add.u32 	%r238, [%rd44+-4], %r59;
$L__BB0_68:
	setp.ne.s32 	%p56, %r4, 0;
	ld.shared.u32 	%r239, [%r281];
	shfl.sync.down.b32	%r240|%p57, %r239, 16, 31, -1;
	add.s32 	%r241, %r240, %r239;
	shfl.sync.down.b32	%r242|%p58, %r241, 8, 31, -1;
	add.s32 	%r243, %r242, %r241;
	shfl.sync.down.b32	%r244|%p59, %r243, 4, 31, -1;
	add.s32 	%r245, %r244, %r243;
	shfl.sync.down.b32	%r246|%p60, %r245, 2, 31, -1;
	add.s32 	%r247, %r246, %r245;
	shfl.sync.down.b32	%r248|%p61, %r247, 1, 31, -1;
	add.s32 	%r60, %r248, %r247;
	@%p56 bra 	$L__BB0_70;
	atom.global.add.u32 	%r249, [%rd44], %r60;
$L__BB0_70:
	setp.ne.s32 	%p62, %r4, 0;
	ld.shared.u32 	%r250, [%r281+128];
	shfl.sync.down.b32	%r251|%p63, %r250, 16, 31, -1;
	add.s32 	%r252, %r251, %r250;
	shfl.sync.down.b32	%r253|%p64, %r252, 8, 31, -1;
	add.s32 	%r254, %r253, %r252;
	shfl.sync.down.b32	%r255|%p65, %r254, 4, 31, -1;
	add.s32 	%r256, %r255, %r254;
	shfl.sync.down.b32	%r257|%p66, %r256, 2, 31, -1;
	add.s32 	%r258, %r257, %r256;
	shfl.sync.down.b32	%r259|%p67, %r258, 1, 31, -1;
	add.s32 	%r61, %r259, %r258;
	@%p62 bra 	$L__BB0_72;
	atom.global.add.u32 	%r260, [%rd44+4], %r61;
$L__BB0_72:
	add.s32 	%r282, %r282, 4;
	add.s32 	%r281, %r281, 512;
	add.s64 	%rd44, %rd44, 16;
	setp.ne.s32 	%p68, %r282, 0;
	@%p68 bra 	$L__BB0_64;
$L__BB0_73:
	setp.eq.s32 	%p69, %r52, 0;
	@%p69 bra 	$L__BB0_78;
	mul.wide.u32 	%rd43, %r283, 4;
	add.s64 	%rd45, %rd2, %rd43;
	shl.b32 	%r261, %r283, 7;
	shl.b32 	%r262, %r4, 2;
	or.b32  	%r263, %r261, %r262;
	mov.u32 	%r264, s_hist;
	add.s32 	%r285, %r264, %r263;
	neg.s32 	%r284, %r52;
$L__BB0_75:
	.pragma "nounroll";
	setp.ne.s32 	%p70, %r4, 0;
	ld.shared.u32 	%r265, [%r285];
	shfl.sync.down.b32	%r266|%p71, %r265, 16, 31, -1;
	add.s32 	%r267, %r266, %r265;
	shfl.sync.down.b32	%r268|%p72, %r267, 8, 31, -1;
	add.s32 	%r269, %r268, %r267;
	shfl.sync.down.b32	%r270|%p73, %r269, 4, 31, -1;
	add.s32 	%r271, %r270, %r269;
	shfl.sync.down.b32	%r272|%p74, %r271, 2, 31, -1;
	add.s32 	%r273, %r272, %r271;
	shfl.sync.down.b32	%r274|%p75, %r273, 1, 31, -1;
	add.s32 	%r69, %r274, %r273;
	@%p70 bra 	$L__BB0_77;
	atom.global.add.u32 	%r275, [%rd45], %r69;
$L__BB0_77:
	add.s64 	%rd45, %rd45, 4;
	add.s32 	%r285, %r285, 128;
	add.s32 	%r284, %r284, 1;
	setp.ne.s32 	%p76, %r284, 0;
	@%p76 bra 	$L__BB0_75;
$L__BB0_78:
	ret;

}


// ===== COMPILED SASS (sm_100) =====

	.target	sm_100

	.elftype	@"ET_EXEC"


//--------------------- .note.nv.tkinfo           --------------------------
	.section	.note.nv.tkinfo,"",@"SHT_NOTE"
	.sectionflags	@"SHF_NOTE_NV_TKINFO"
	.tkinfo
        /*0018*/ 	.word	0x00000002
        /*0030*/ 	.string	""
        /*0030*/ 	.string	"ptxas"
        /*0030*/ 	.string	"Cuda compilation tools, release 13.0, V13.0.88"
        /*0030*/ 	.string	"Build cuda_13.0.r13.0/compiler.36424714_0"
        /*0030*/ 	.string	"-arch sm_100 -m 64 "



//--------------------- .note.nv.cuinfo           --------------------------
	.section	.note.nv.cuinfo,"",@"SHT_NOTE"
	.sectionflags	@"SHF_NOTE_NV_CUINFO"
        /*0018*/ 	.short	0x0002
        /*001a*/ 	.short	0x0064
        /*001c*/ 	.short	0x0082
	.zero		2


//--------------------- .nv.info                  --------------------------
	.section	.nv.info,"",@"SHT_CUDA_INFO"
	.align	4


	//----- nvinfo : EIATTR_REGCOUNT
	.align		4
        /*0000*/ 	.byte	0x04, 0x2f
        /*0002*/ 	.short	(.L_1 - .L_0)
	.align		4
.L_0:
        /*0004*/ 	.word	index@(_Z22histogram_range_kernelPKhPjjii)
        /*0008*/ 	.word	0x0000001d


	//----- nvinfo : EIATTR_FRAME_SIZE
	.align		4
.L_1:
        /*000c*/ 	.byte	0x04, 0x11
        /*000e*/ 	.short	(.L_3 - .L_2)
	.align		4
.L_2:
        /*0010*/ 	.word	index@(_Z22histogram_range_kernelPKhPjjii)
        /*0014*/ 	.word	0x00000000


	//----- nvinfo : EIATTR_MIN_STACK_SIZE
	.align		4
.L_3:
        /*0018*/ 	.byte	0x04, 0x12
        /*001a*/ 	.short	(.L_5 - .L_4)
	.align		4
.L_4:
        /*001c*/ 	.word	index@(_Z22histogram_range_kernelPKhPjjii)
        /*0020*/ 	.word	0x00000000
.L_5:


//--------------------- .nv.compat                --------------------------
	.section	.nv.compat,"",@"SHT_CUDA_COMPAT_INFO"
	.align	4
        /*0000*/ 	.byte	0x02, 0x09, 0x00, 0x00, 0x02, 0x02, 0x01, 0x00, 0x02, 0x05, 0x05, 0x00, 0x03, 0x07, 0x01, 0x01
        /*0010*/ 	.byte	0x02, 0x03, 0x00, 0x00, 0x02, 0x06, 0x01, 0x00, 0x04, 0x0b, 0x08, 0x00, 0x09, 0x00, 0x00, 0x00
        /*0020*/ 	.byte	0x00, 0x00, 0x00, 0x00


//--------------------- .nv.info._Z22histogram_range_kernelPKhPjjii --------------------------
	.section	.nv.info._Z22histogram_range_kernelPKhPjjii,"",@"SHT_CUDA_INFO"
	.sectionflags	@""
	.align	4


	//----- nvinfo : EIATTR_CUDA_API_VERSION
	.align		4
        /*0000*/ 	.byte	0x04, 0x37
        /*0002*/ 	.short	(.L_7 - .L_6)
.L_6:
        /*0004*/ 	.word	0x00000082


	//----- nvinfo : EIATTR_KPARAM_INFO
	.align		4
.L_7:
        /*0008*/ 	.byte	0x04, 0x17
        /*000a*/ 	.short	(.L_9 - .L_8)
.L_8:
        /*000c*/ 	.word	0x00000000
        /*0010*/ 	.short	0x0004
        /*0012*/ 	.short	0x0018
        /*0014*/ 	.byte	0x00, 0xf0, 0x11, 0x00


	//----- nvinfo : EIATTR_KPARAM_INFO
	.align		4
.L_9:
        /*0018*/ 	.byte	0x04, 0x17
        /*001a*/ 	.short	(.L_11 - .L_10)
.L_10:
        /*001c*/ 	.word	0x00000000
        /*0020*/ 	.short	0x0003
        /*0022*/ 	.short	0x0014
        /*0024*/ 	.byte	0x00, 0xf0, 0x11, 0x00


	//----- nvinfo : EIATTR_KPARAM_INFO
	.align		4
.L_11:
        /*0028*/ 	.byte	0x04, 0x17
        /*002a*/ 	.short	(.L_13 - .L_12)
.L_12:
        /*002c*/ 	.word	0x00000000
        /*0030*/ 	.short	0x0002
        /*0032*/ 	.short	0x0010
        /*0034*/ 	.byte	0x00, 0xf0, 0x11, 0x00


	//----- nvinfo : EIATTR_KPARAM_INFO
	.align		4
.L_13:
        /*0038*/ 	.byte	0x04, 0x17
        /*003a*/ 	.short	(.L_15 - .L_14)
.L_14:
        /*003c*/ 	.word	0x00000000
        /*0040*/ 	.short	0x0001
        /*0042*/ 	.short	0x0008
        /*0044*/ 	.byte	0x00, 0xf5, 0x21, 0x00


	//----- nvinfo : EIATTR_KPARAM_INFO
	.align		4
.L_15:
        /*0048*/ 	.byte	0x04, 0x17
        /*004a*/ 	.short	(.L_17 - .L_16)
.L_16:
        /*004c*/ 	.word	0x00000000
        /*0050*/ 	.short	0x0000
        /*0052*/ 	.short	0x0000
        /*0054*/ 	.byte	0x00, 0xf5, 0x21, 0x00


	//----- nvinfo : EIATTR_SPARSE_MMA_MASK
	.align		4
.L_17:
        /*0058*/ 	.byte	0x03, 0x50
        /*005a*/ 	.short	0x0000


	//----- nvinfo : EIATTR_MAXREG_COUNT
	.align		4
        /*005c*/ 	.byte	0x03, 0x1b
        /*005e*/ 	.short	0x00ff


	//----- nvinfo : EIATTR_NUM_BARRIERS
	.align		4
        /*0060*/ 	.byte	0x02, 0x4c
        /*0062*/ 	.byte	0x01
	.zero		1


	//----- nvinfo : EIATTR_MERCURY_ISA_VERSION
	.align		4
        /*0064*/ 	.byte	0x03, 0x5f
        /*0066*/ 	.short	0x0101


	//----- nvinfo : EIATTR_INT_WARP_WIDE_INSTR_OFFSETS
	.align		4
        /*0068*/ 	.byte	0x04, 0x31
        /*006a*/ 	.short	(.L_19 - .L_18)


	//   ....[0]....
.L_18:
        /*006c*/ 	.word	0x00001900


	//   ....[1]....
        /*0070*/ 	.word	0x00001910


	//   ....[2]....
        /*0074*/ 	.word	0x00001a60


	//   ....[3]....
        /*0078*/ 	.word	0x00001a70


	//   ....[4]....
        /*007c*/ 	.word	0x00001bb0


	//   ....[5]....
        /*0080*/ 	.word	0x00001bc0


	//   ....[6]....
        /*0084*/ 	.word	0x00001d10


	//   ....[7]....
        /*0088*/ 	.word	0x00001d20


	//   ....[8]....
        /*008c*/ 	.word	0x00001f90


	//   ....[9]....
        /*0090*/ 	.word	0x00001fa0


	//----- nvinfo : EIATTR_COOP_GROUP_MASK_REGIDS
	.align		4
.L_19:
        /*0094*/ 	.byte	0x04, 0x29
        /*0096*/ 	.short	(.L_21 - .L_20)


	//   ....[0]....
.L_20:
        /*0098*/ 	.word	0xffffffff


	//   ....[1]....
        /*009c*/ 	.word	0xffffffff


	//   ....[2]....
        /*00a0*/ 	.word	0xffffffff


	//   ....[3]....
        /*00a4*/ 	.word	0xffffffff


	//   ....[4]....
        /*00a8*/ 	.word	0xffffffff


	//   ....[5]....
        /*00ac*/ 	.word	0xffffffff


	//   ....[6]....
        /*00b0*/ 	.word	0xffffffff


	//   ....[7]....
        /*00b4*/ 	.word	0xffffffff


	//   ....[8]....
        /*00b8*/ 	.word	0xffffffff


	//   ....[9]....
        /*00bc*/ 	.word	0xffffffff


	//   ....[10]....
        /*00c0*/ 	.word	0xffffffff


	//   ....[11]....
        /*00c4*/ 	.word	0xffffffff


	//   ....[12]....
        /*00c8*/ 	.word	0xffffffff


	//   ....[13]....
        /*00cc*/ 	.word	0xffffffff


	//   ....[14]....
        /*00d0*/ 	.word	0xffffffff


	//   ....[15]....
        /*00d4*/ 	.word	0xffffffff


	//   ....[16]....
        /*00d8*/ 	.word	0xffffffff


	//   ....[17]....
        /*00dc*/ 	.word	0xffffffff


	//   ....[18]....
        /*00e0*/ 	.word	0xffffffff


	//   ....[19]....
        /*00e4*/ 	.word	0xffffffff


	//   ....[20]....
        /*00e8*/ 	.word	0xffffffff


	//   ....[21]....
        /*00ec*/ 	.word	0xffffffff


	//   ....[22]....
        /*00f0*/ 	.word	0xffffffff


	//   ....[23]....
        /*00f4*/ 	.word	0xffffffff


	//   ....[24]....
        /*00f8*/ 	.word	0xffffffff


	//----- nvinfo : EIATTR_COOP_GROUP_INSTR_OFFSETS
	.align		4
.L_21:
        /*00fc*/ 	.byte	0x04, 0x28
        /*00fe*/ 	.short	(.L_23 - .L_22)


	//   ....[0]....
.L_22:
        /*0100*/ 	.word	0x00001820


	//   ....[1]....
        /*0104*/ 	.word	0x00001850


	//   ....[2]....
        /*0108*/ 	.word	0x00001880


	//   ....[3]....
        /*010c*/ 	.word	0x000018a0


	//   ....[4]....
        /*0110*/ 	.word	0x000018c0


	//   ....[5]....
        /*0114*/ 	.word	0x00001970


	//   ....[6]....
        /*0118*/ 	.word	0x000019c0


	//   ....[7]....
        /*011c*/ 	.word	0x000019e0


	//   ....[8]....
        /*0120*/ 	.word	0x00001a00


	//   ....[9]....
        /*0124*/ 	.word	0x00001a20


	//   ....[10]....
        /*0128*/ 	.word	0x00001ad0


	//   ....[11]....
        /*012c*/ 	.word	0x00001b10


	//   ....[12]....
        /*0130*/ 	.word	0x00001b30


	//   ....[13]....
        /*0134*/ 	.word	0x00001b50


	//   ....[14]....
        /*0138*/ 	.word	0x00001b70


	//   ....[15]....
        /*013c*/ 	.word	0x00001c20


	//   ....[16]....
        /*0140*/ 	.word	0x00001c70


	//   ....[17]....
        /*0144*/ 	.word	0x00001c90


	//   ....[18]....
        /*0148*/ 	.word	0x00001cb0


	//   ....[19]....
        /*014c*/ 	.word	0x00001cd0


	//   ....[20]....
        /*0150*/ 	.word	0x00001ed0


	//   ....[21]....
        /*0154*/ 	.word	0x00001ef0


	//   ....[22]....
        /*0158*/ 	.word	0x00001f10


	//   ....[23]....
        /*015c*/ 	.word	0x00001f30


	//   ....[24]....
        /*0160*/ 	.word	0x00001f50


	//----- nvinfo : EIATTR_VRC_CTA_INIT_COUNT
	.align		4
.L_23:
        /*0164*/ 	.byte	0x02, 0x4a
	.zero		1
	.zero		1


	//----- nvinfo : EIATTR_EXIT_INSTR_OFFSETS
	.align		4
        /*0168*/ 	.byte	0x04, 0x1c
        /*016a*/ 	.short	(.L_25 - .L_24)


	//   ....[0]....
.L_24:
        /*016c*/ 	.word	0x00000060


	//   ....[1]....
        /*0170*/ 	.word	0x000016c0


	//   ....[2]....
        /*0174*/ 	.word	0x00001dd0


	//   ....[3]....
        /*0178*/ 	.word	0x00002060


	//----- nvinfo : EIATTR_CRS_STACK_SIZE
	.align		4
.L_25:
        /*017c*/ 	.byte	0x04, 0x1e
        /*017e*/ 	.short	(.L_27 - .L_26)
.L_26:
        /*0180*/ 	.word	0x00000000


	//----- nvinfo : EIATTR_CBANK_PARAM_SIZE
	.align		4
.L_27:
        /*0184*/ 	.byte	0x03, 0x19
        /*0186*/ 	.short	0x001c


	//----- nvinfo : EIATTR_PARAM_CBANK
	.align		4
        /*0188*/ 	.byte	0x04, 0x0a
        /*018a*/ 	.short	(.L_29 - .L_28)
	.align		4
.L_28:
        /*018c*/ 	.word	index@(.nv.constant0._Z22histogram_range_kernelPKhPjjii)
        /*0190*/ 	.short	0x0380
        /*0192*/ 	.short	0x001c


	//----- nvinfo : EIATTR_SW_WAR
	.align		4
.L_29:
        /*0194*/ 	.byte	0x04, 0x36
        /*0196*/ 	.short	(.L_31 - .L_30)
.L_30:
        /*0198*/ 	.word	0x00000008
.L_31:


//--------------------- .nv.callgraph             --------------------------
	.section	.nv.callgraph,"",@"SHT_CUDA_CALLGRAPH"
	.align	4
	.sectionentsize	8
	.align		4
        /*0000*/ 	.word	0x00000000
	.align		4
        /*0004*/ 	.word	0xffffffff
	.align		4
        /*0008*/ 	.word	0x00000000
	.align		4
        /*000c*/ 	.word	0xfffffffe
	.align		4
        /*0010*/ 	.word	0x00000000
	.align		4
        /*0014*/ 	.word	0xfffffffd
	.align		4
        /*0018*/ 	.word	0x00000000
	.align		4
        /*001c*/ 	.word	0xfffffffc


//--------------------- .text._Z22histogram_range_kernelPKhPjjii --------------------------
	.section	.text._Z22histogram_range_kernelPKhPjjii,"ax",@progbits
	.align	128
        .global         _Z22histogram_range_kernelPKhPjjii
        .type           _Z22histogram_range_kernelPKhPjjii,@function
        .size           _Z22histogram_range_kernelPKhPjjii,(.L_x_52 - _Z22histogram_range_kernelPKhPjjii)
        .other          _Z22histogram_range_kernelPKhPjjii,@"STO_CUDA_ENTRY STV_DEFAULT"
_Z22histogram_range_kernelPKhPjjii:
.text._Z22histogram_range_kernelPKhPjjii:
[----:B------:R-:W-:Y:S08]  /*0000*/  LDC R1, c[0x0][0x37c] ;  /* 0x0000df00ff017b82 */ /* 0x000ff00000000800 */
[----:B------:R-:W0:Y:S01]  /*0010*/  LDC R4, c[0x0][0x394] ;  /* 0x0000e500ff047b82 */ /* 0x000e220000000800 */
[----:B------:R-:W0:Y:S02]  /*0020*/  LDCU UR4, c[0x0][0x398] ;  /* 0x00007300ff0477ac */ /* 0x000e240008000800 */
[----:B0-----:R-:W-:-:S05]  /*0030*/  IADD3 R5, PT, PT, -R4, UR4, RZ ;  /* 0x0000000404057c10 */ /* 0x001fca000fffe1ff */
[----:B------:R-:W-:-:S05]  /*0040*/  VIADD R6, R5, 0x1 ;  /* 0x0000000105067836 */ /* 0x000fca0000000000 */
[----:B------:R-:W-:-:S13]  /*0050*/  ISETP.NE.AND P0, PT, R6, RZ, PT ;  /* 0x000000ff0600720c */ /* 0x000fda0003f05270 */
[----:B------:R-:W-:Y:S05]  /*0060*/  @!P0 EXIT ;  /* 0x000000000000894d */ /* 0x000fea0003800000 */
[----:B------:R-:W0:Y:S01]  /*0070*/  S2R R8, SR_TID.X ;  /* 0x0000000000087919 */ /* 0x000e220000002100 */
[----:B------:R-:W1:Y:S01]  /*0080*/  LDCU.64 UR6, c[0x0][0x358] ;  /* 0x00006b00ff0677ac */ /* 0x000e620008000a00 */
[----:B------:R-:W-:Y:S01]  /*0090*/  BSSY.RECONVERGENT B0, `(.L_x_0) ;  /* 0x000003d000007945 */ /* 0x000fe20003800200 */
[C---:B0-----:R-:W-:Y:S02]  /*00a0*/  ISETP.GT.U32.AND P1, PT, R8.reuse, 0x1f, PT ;  /* 0x0000001f0800780c */ /* 0x041fe40003f24070 */
[----:B------:R-:W-:-:S11]  /*00b0*/  LOP3.LUT R0, R8, 0x1f, RZ, 0xc0, !PT ;  /* 0x0000001f08007812 */ /* 0x000fd600078ec0ff */
[----:B-1----:R-:W-:Y:S05]  /*00c0*/  @P1 BRA `(.L_x_1) ;  /* 0x0000000000e41947 */ /* 0x002fea0003800000 */
[----:B------:R-:W-:Y:S01]  /*00d0*/  ISETP.GE.U32.AND P0, PT, R5, 0x7, PT ;  /* 0x000000070500780c */ /* 0x000fe20003f06070 */
[----:B------:R-:W-:Y:S01]  /*00e0*/  IMAD.MOV.U32 R3, RZ, RZ, RZ ;  /* 0x000000ffff037224 */ /* 0x000fe200078e00ff */
[----:B------:R-:W-:-:S04]  /*00f0*/  LOP3.LUT R9, R6, 0x7, RZ, 0xc0, !PT ;  /* 0x0000000706097812 */ /* 0x000fc800078ec0ff */
[----:B------:R-:W-:-:S07]  /*0100*/  ISETP.NE.AND P2, PT, R9, RZ, PT ;  /* 0x000000ff0900720c */ /* 0x000fce0003f45270 */
[----:B------:R-:W-:Y:S06]  /*0110*/  @!P0 BRA `(.L_x_2) ;  /* 0x00000000004c8947 */ /* 0x000fec0003800000 */
[----:B------:R-:W0:Y:S01]  /*0120*/  S2UR UR5, SR_CgaCtaId ;  /* 0x00000000000579c3 */ /* 0x000e220000008800 */
[----:B------:R-:W-:Y:S01]  /*0130*/  UMOV UR4, 0x400 ;  /* 0x0000040000047882 */ /* 0x000fe20000000000 */
[----:B------:R-:W-:-:S05]  /*0140*/  LOP3.LUT R3, R6, 0xfffffff8, RZ, 0xc0, !PT ;  /* 0xfffffff806037812 */ /* 0x000fca00078ec0ff */
[----:B------:R-:W-:Y:S01]  /*0150*/  IMAD.MOV R7, RZ, RZ, -R3 ;  /* 0x000000ffff077224 */ /* 0x000fe200078e0a03 */
[----:B0-----:R-:W-:-:S06]  /*0160*/  ULEA UR4, UR5, UR4, 0x18 ;  /* 0x0000000405047291 */ /* 0x001fcc000f8ec0ff */
[----:B------:R-:W-:-:S05]  /*0170*/  LEA R2, R0, UR4, 0x2 ;  /* 0x0000000400027c11 */ /* 0x000fca000f8e10ff */
[----:B------:R-:W-:-:S07]  /*0180*/  VIADD R2, R2, 0x200 ;  /* 0x0000020002027836 */ /* 0x000fce0000000000 */
.L_x_3:
[----:B------:R-:W-:Y:S01]  /*0190*/  VIADD R7, R7, 0x8 ;  /* 0x0000000807077836 */ /* 0x000fe20000000000 */
[----:B------:R-:W-:Y:S04]  /*01a0*/  STS [R2+-0x200], RZ ;  /* 0xfffe00ff02007388 */ /* 0x000fe80000000800 */
[----:B------:R-:W-:Y:S01]  /*01b0*/  ISETP.NE.AND P0, PT, R7, RZ, PT ;  /* 0x000000ff0700720c */ /* 0x000fe20003f05270 */
[----:B------:R-:W-:Y:S04]  /*01c0*/  STS [R2+-0x180], RZ ;  /* 0xfffe80ff02007388 */ /* 0x000fe80000000800 */
[----:B------:R-:W-:Y:S04]  /*01d0*/  STS [R2+-0x100], RZ ;  /* 0xffff00ff02007388 */ /* 0x000fe80000000800 */
[----:B------:R-:W-:Y:S04]  /*01e0*/  STS [R2+-0x80], RZ ;  /* 0xffff80ff02007388 */ /* 0x000fe80000000800 */
[----:B------:R-:W-:Y:S04]  /*01f0*/  STS [R2], RZ ;  /* 0x000000ff02007388 */ /* 0x000fe80000000800 */
[----:B------:R-:W-:Y:S04]  /*0200*/  STS [R2+0x80], RZ ;  /* 0x000080ff02007388 */ /* 0x000fe80000000800 */
[----:B------:R-:W-:Y:S04]  /*0210*/  STS [R2+0x100], RZ ;  /* 0x000100ff02007388 */ /* 0x000fe80000000800 */
[----:B------:R0:W-:Y:S02]  /*0220*/  STS [R2+0x180], RZ ;  /* 0x000180ff02007388 */ /* 0x0001e40000000800 */
[----:B0-----:R-:W-:Y:S01]  /*0230*/  VIADD R2, R2, 0x400 ;  /* 0x0000040002027836 */ /* 0x001fe20000000000 */
[----:B------:R-:W-:Y:S06]  /*0240*/  @P0 BRA `(.L_x_3) ;  /* 0xfffffffc00d00947 */ /* 0x000fec000383ffff */
.L_x_2:
[----:B------:R-:W-:Y:S05]  /*0250*/  @!P2 BRA `(.L_x_1) ;  /* 0x000000000080a947 */ /* 0x000fea0003800000 */
[----:B------:R-:W-:Y:S02]  /*0260*/  ISETP.GE.U32.AND P0, PT, R9, 0x4, PT ;  /* 0x000000040900780c */ /* 0x000fe40003f06070 */
[----:B------:R-:W-:-:S11]  /*0270*/  LOP3.LUT P2, R9, R6, 0x3, RZ, 0xc0, !PT ;  /* 0x0000000306097812 */ /* 0x000fd6000784c0ff */
[----:B------:R-:W-:Y:S05]  /*0280*/  @!P0 BRA `(.L_x_4) ;  /* 0x0000000000288947 */ /* 0x000fea0003800000 */
[----:B------:R-:W0:Y:S01]  /*0290*/  S2UR UR5, SR_CgaCtaId ;  /* 0x00000000000579c3 */ /* 0x000e220000008800 */
[----:B------:R-:W-:Y:S01]  /*02a0*/  UMOV UR4, 0x400 ;  /* 0x0000040000047882 */ /* 0x000fe20000000000 */
[C---:B------:R-:W-:Y:S02]  /*02b0*/  IMAD R2, R3.reuse, 0x20, R0 ;  /* 0x0000002003027824 */ /* 0x040fe400078e0200 */
[----:B------:R-:W-:Y:S01]  /*02c0*/  VIADD R3, R3, 0x4 ;  /* 0x0000000403037836 */ /* 0x000fe20000000000 */
[----:B0-----:R-:W-:-:S06]  /*02d0*/  ULEA UR4, UR5, UR4, 0x18 ;  /* 0x0000000405047291 */ /* 0x001fcc000f8ec0ff */
[----:B------:R-:W-:-:S05]  /*02e0*/  LEA R2, R2, UR4, 0x2 ;  /* 0x0000000402027c11 */ /* 0x000fca000f8e10ff */
[----:B------:R0:W-:Y:S04]  /*02f0*/  STS [R2], RZ ;  /* 0x000000ff02007388 */ /* 0x0001e80000000800 */
[----:B------:R0:W-:Y:S04]  /*0300*/  STS [R2+0x80], RZ ;  /* 0x000080ff02007388 */ /* 0x0001e80000000800 */
[----:B------:R0:W-:Y:S04]  /*0310*/  STS [R2+0x100], RZ ;  /* 0x000100ff02007388 */ /* 0x0001e80000000800 */
[----:B------:R0:W-:Y:S02]  /*0320*/  STS [R2+0x180], RZ ;  /* 0x000180ff02007388 */ /* 0x0001e40000000800 */
.L_x_4:
[----:B------:R-:W-:Y:S05]  /*0330*/  @!P2 BRA `(.L_x_1) ;  /* 0x000000000048a947 */ /* 0x000fea0003800000 */
[----:B0-----:R-:W-:Y:S02]  /*0340*/  LOP3.LUT R2, R5, 0x1, RZ, 0xc0, !PT ;  /* 0x0000000105027812 */ /* 0x001fe400078ec0ff */
[----:B------:R-:W-:Y:S02]  /*0350*/  ISETP.NE.AND P0, PT, R9, 0x1, PT ;  /* 0x000000010900780c */ /* 0x000fe40003f05270 */
[----:B------:R-:W-:-:S13]  /*0360*/  ISETP.NE.U32.AND P2, PT, R2, 0x1, PT ;  /* 0x000000010200780c */ /* 0x000fda0003f45070 */
[----:B------:R-:W0:Y:S01]  /*0370*/  @P2 S2R R7, SR_CgaCtaId ;  /* 0x0000000000072919 */ /* 0x000e220000008800 */
[----:B------:R-:W-:-:S04]  /*0380*/  @P2 MOV R2, 0x400 ;  /* 0x0000040000022802 */ /* 0x000fc80000000f00 */
[----:B0-----:R-:W-:Y:S01]  /*0390*/  @P2 LEA R7, R7, R2, 0x18 ;  /* 0x0000000207072211 */ /* 0x001fe200078ec0ff */
[----:B------:R-:W-:Y:S06]  /*03a0*/  @!P0 BRA `(.L_x_5) ;  /* 0x0000000000208947 */ /* 0x000fec0003800000 */
[----:B------:R-:W0:Y:S01]  /*03b0*/  S2UR UR5, SR_CgaCtaId ;  /* 0x00000000000579c3 */ /* 0x000e220000008800 */
[----:B------:R-:W-:Y:S01]  /*03c0*/  UMOV UR4, 0x400 ;  /* 0x0000040000047882 */ /* 0x000fe20000000000 */
[C---:B------:R-:W-:Y:S01]  /*03d0*/  IMAD R2, R3.reuse, 0x20, R0 ;  /* 0x0000002003027824 */ /* 0x040fe200078e0200 */
[----:B------:R-:W-:Y:S01]  /*03e0*/  IADD3 R3, PT, PT, R3, 0x2, RZ ;  /* 0x0000000203037810 */ /* 0x000fe20007ffe0ff */
[----:B0-----:R-:W-:-:S06]  /*03f0*/  ULEA UR4, UR5, UR4, 0x18 ;  /* 0x0000000405047291 */ /* 0x001fcc000f8ec0ff */
[----:B------:R-:W-:-:S05]  /*0400*/  LEA R2, R2, UR4, 0x2 ;  /* 0x0000000402027c11 */ /* 0x000fca000f8e10ff */
[----:B------:R0:W-:Y:S04]  /*0410*/  STS [R2], RZ ;  /* 0x000000ff02007388 */ /* 0x0001e80000000800 */
[----:B------:R0:W-:Y:S02]  /*0420*/  STS [R2+0x80], RZ ;  /* 0x000080ff02007388 */ /* 0x0001e40000000800 */
.L_x_5:
[----:B0-----:R-:W-:-:S04]  /*0430*/  @P2 IMAD R2, R3, 0x20, R0 ;  /* 0x0000002003022824 */ /* 0x001fc800078e0200 */
[----:B------:R-:W-:-:S05]  /*0440*/  @P2 IMAD.U32 R2, R2, 0x4, R7 ;  /* 0x0000000402022824 */ /* 0x000fca00078e0007 */
[----:B------:R1:W-:Y:S02]  /*0450*/  @P2 STS [R2], RZ ;  /* 0x000000ff02002388 */ /* 0x0003e40000000800 */
.L_x_1:
[----:B------:R-:W-:Y:S05]  /*0460*/  BSYNC.RECONVERGENT B0 ;  /* 0x0000000000007941 */ /* 0x000fea0003800200 */
.L_x_0:
[----:B------:R-:W0:Y:S01]  /*0470*/  S2UR UR4, SR_CTAID.X ;  /* 0x00000000000479c3 */ /* 0x000e220000002500 */
[----:B------:R-:W2:Y:S01]  /*0480*/  LDCU UR8, c[0x0][0x390] ;  /* 0x00007200ff0877ac */ /* 0x000ea20008000800 */
[----:B------:R-:W-:Y:S06]  /*0490*/  BSSY.RECONVERGENT B0, `(.L_x_6) ;  /* 0x0000023000007945 */ /* 0x000fec0003800200 */
[----:B------:R-:W0:Y:S02]  /*04a0*/  LDC R9, c[0x0][0x360] ;  /* 0x0000d800ff097b82 */ /* 0x000e240000000800 */
[----:B01----:R-:W-:-:S04]  /*04b0*/  IMAD R2, R9, UR4, R8 ;  /* 0x0000000409027c24 */ /* 0x003fc8000f8e0208 */
[C-C-:B------:R-:W-:Y:S02]  /*04c0*/  IMAD.IADD R20, R2.reuse, 0x1, R9.reuse ;  /* 0x0000000102147824 */ /* 0x140fe400078e0209 */
[----:B------:R-:W-:Y:S01]  /*04d0*/  BAR.SYNC.DEFER_BLOCKING 0x0 ;  /* 0x0000000000007b1d */ /* 0x000fe20000010000 */
[----:B--2---:R-:W-:Y:S01]  /*04e0*/  ISETP.GE.U32.AND P6, PT, R2, UR8, PT ;  /* 0x0000000802007c0c */ /* 0x004fe2000bfc6070 */
[C---:B------:R-:W-:Y:S01]  /*04f0*/  IMAD.IADD R26, R20.reuse, 0x1, R9 ;  /* 0x00000001141a7824 */ /* 0x040fe200078e0209 */
[----:B------:R-:W-:-:S03]  /*0500*/  ISETP.GE.U32.AND P2, PT, R20, UR8, PT ;  /* 0x0000000814007c0c */ /* 0x000fc6000bf46070 */
[C---:B------:R-:W-:Y:S01]  /*0510*/  IMAD.IADD R18, R26.reuse, 0x1, R9 ;  /* 0x000000011a127824 */ /* 0x040fe200078e0209 */
[----:B------:R-:W-:-:S03]  /*0520*/  ISETP.GE.U32.AND P3, PT, R26, UR8, PT ;  /* 0x000000081a007c0c */ /* 0x000fc6000bf66070 */
[C---:B------:R-:W-:Y:S01]  /*0530*/  IMAD.IADD R16, R18.reuse, 0x1, R9 ;  /* 0x0000000112107824 */ /* 0x040fe200078e0209 */
[----:B------:R-:W-:-:S03]  /*0540*/  ISETP.GE.U32.AND P4, PT, R18, UR8, PT ;  /* 0x0000000812007c0c */ /* 0x000fc6000bf86070 */
[C---:B------:R-:W-:Y:S01]  /*0550*/  IMAD.IADD R24, R16.reuse, 0x1, R9 ;  /* 0x0000000110187824 */ /* 0x040fe200078e0209 */
[----:B------:R-:W-:-:S03]  /*0560*/  ISETP.GE.U32.AND P5, PT, R16, UR8, PT ;  /* 0x0000000810007c0c */ /* 0x000fc6000bfa6070 */
[C---:B------:R-:W-:Y:S01]  /*0570*/  IMAD.IADD R22, R24.reuse, 0x1, R9 ;  /* 0x0000000118167824 */ /* 0x040fe200078e0209 */
[----:B------:R-:W-:-:S04]  /*0580*/  ISETP.GE.U32.AND P0, PT, R24, UR8, PT ;  /* 0x0000000818007c0c */ /* 0x000fc8000bf06070 */
[----:B------:R-:W-:-:S05]  /*0590*/  IADD3 R10, PT, PT, R22, R9, RZ ;  /* 0x00000009160a7210 */ /* 0x000fca0007ffe0ff */
[----:B------:R-:W-:-:S04]  /*05a0*/  IMAD.IADD R12, R10, 0x1, R9 ;  /* 0x000000010a0c7824 */ /* 0x000fc800078e0209 */
[----:B------:R-:W-:-:S04]  /*05b0*/  IMAD.IADD R14, R12, 0x1, R9 ;  /* 0x000000010c0e7824 */ /* 0x000fc800078e0209 */
[----:B------:R-:W-:-:S04]  /*05c0*/  IMAD.IADD R7, R14, 0x1, R9 ;  /* 0x000000010e077824 */ /* 0x000fc800078e0209 */
[----:B------:R-:W-:Y:S01]  /*05d0*/  IMAD.IADD R8, R7, 0x1, R9 ;  /* 0x0000000107087824 */ /* 0x000fe200078e0209 */
[----:B------:R-:W-:Y:S06]  /*05e0*/  @P6 BRA `(.L_x_7) ;  /* 0x0000000000346947 */ /* 0x000fec0003800000 */
[----:B------:R-:W0:Y:S02]  /*05f0*/  LDCU.64 UR4, c[0x0][0x380] ;  /* 0x00007000ff0477ac */ /* 0x000e240008000a00 */
[----:B0-----:R-:W-:-:S05]  /*0600*/  IADD3 R2, P6, PT, R2, UR4, RZ ;  /* 0x0000000402027c10 */ /* 0x001fca000ffde0ff */
[----:B------:R-:W-:-:S06]  /*0610*/  IMAD.X R3, RZ, RZ, UR5, P6 ;  /* 0x00000005ff037e24 */ /* 0x000fcc000b0e06ff */
[----:B------:R-:W2:Y:S02]  /*0620*/  LDG.E.U8.CONSTANT R3, desc[UR6][R2.64] ;  /* 0x0000000602037981 */ /* 0x000ea4000c1e9100 */
[----:B--2---:R-:W-:-:S05]  /*0630*/  IMAD.IADD R11, R3, 0x1, -R4 ;  /* 0x00000001030b7824 */ /* 0x004fca00078e0a04 */
[----:B------:R-:W-:-:S13]  /*0640*/  ISETP.GT.U32.AND P6, PT, R11, R5, PT ;  /* 0x000000050b00720c */ /* 0x000fda0003fc4070 */
[----:B------:R-:W-:Y:S05]  /*0650*/  @P6 BRA `(.L_x_7) ;  /* 0x0000000000186947 */ /* 0x000fea0003800000 */
[----:B------:R-:W0:Y:S01]  /*0660*/  S2UR UR5, SR_CgaCtaId ;  /* 0x00000000000579c3 */ /* 0x000e220000008800 */
[----:B------:R-:W-:Y:S01]  /*0670*/  UMOV UR4, 0x400 ;  /* 0x0000040000047882 */ /* 0x000fe20000000000 */
[----:B------:R-:W-:Y:S01]  /*0680*/  IMAD R2, R11, 0x20, R0 ;  /* 0x000000200b027824 */ /* 0x000fe200078e0200 */
[----:B0-----:R-:W-:-:S06]  /*0690*/  ULEA UR4, UR5, UR4, 0x18 ;  /* 0x0000000405047291 */ /* 0x001fcc000f8ec0ff */
[----:B------:R-:W-:-:S05]  /*06a0*/  LEA R2, R2, UR4, 0x2 ;  /* 0x0000000402027c11 */ /* 0x000fca000f8e10ff */
[----:B------:R0:W-:Y:S02]  /*06b0*/  ATOMS.POPC.INC.32 RZ, [R2+URZ] ;  /* 0x0000000002ff7f8c */ /* 0x0001e4000d8000ff */
.L_x_7:
[----:B------:R-:W-:Y:S05]  /*06c0*/  BSYNC.RECONVERGENT B0 ;  /* 0x0000000000007941 */ /* 0x000fea0003800200 */
.L_x_6:
[----:B------:R-:W-:Y:S04]  /*06d0*/  BSSY.RECONVERGENT B0, `(.L_x_8) ;  /* 0x000000f000007945 */ /* 0x000fe80003800200 */
[----:B------:R-:W-:Y:S05]  /*06e0*/  @P2 BRA `(.L_x_9) ;  /* 0x0000000000342947 */ /* 0x000fea0003800000 */
[----:B------:R-:W0:Y:S02]  /*06f0*/  LDCU.64 UR4, c[0x0][0x380] ;  /* 0x00007000ff0477ac */ /* 0x000e240008000a00 */
[----:B0-----:R-:W-:-:S05]  /*0700*/  IADD3 R2, P2, PT, R20, UR4, RZ ;  /* 0x0000000414027c10 */ /* 0x001fca000ff5e0ff */
[----:B------:R-:W-:-:S06]  /*0710*/  IMAD.X R3, RZ, RZ, UR5, P2 ;  /* 0x00000005ff037e24 */ /* 0x000fcc00090e06ff */
[----:B------:R-:W2:Y:S02]  /*0720*/  LDG.E.U8.CONSTANT R3, desc[UR6][R2.64] ;  /* 0x0000000602037981 */ /* 0x000ea4000c1e9100 */
[----:B--2---:R-:W-:-:S04]  /*0730*/  IADD3 R11, PT, PT, R3, -R4, RZ ;  /* 0x80000004030b7210 */ /* 0x004fc80007ffe0ff */
        /* <DEDUP_REMOVED lines=8> */
.L_x_9:
[----:B------:R-:W-:Y:S05]  /*07c0*/  BSYNC.RECONVERGENT B0 ;  /* 0x0000000000007941 */ /* 0x000fea0003800200 */
.L_x_8:
[----:B------:R-:W-:Y:S04]  /*07d0*/  BSSY.RECONVERGENT B0, `(.L_x_10) ;  /* 0x000000f000007945 */ /* 0x000fe80003800200 */
[----:B------:R-:W-:Y:S05]  /*07e0*/  @P3 BRA `(.L_x_11) ;  /* 0x0000000000343947 */ /* 0x000fea0003800000 */
[----:B------:R-:W0:Y:S02]  /*07f0*/  LDCU.64 UR4, c[0x0][0x380] ;  /* 0x00007000ff0477ac */ /* 0x000e240008000a00 */
[----:B01----:R-:W-:-:S05]  /*0800*/  IADD3 R2, P2, PT, R26, UR4, RZ ;  /* 0x000000041a027c10 */ /* 0x003fca000ff5e0ff */
        /* <DEDUP_REMOVED lines=11> */
.L_x_11:
[----:B------:R-:W-:Y:S05]  /*08c0*/  BSYNC.RECONVERGENT B0 ;  /* 0x0000000000007941 */ /* 0x000fea0003800200 */
.L_x_10:
[----:B------:R-:W-:Y:S04]  /*08d0*/  BSSY.RECONVERGENT B0, `(.L_x_12) ;  /* 0x000000f000007945 */ /* 0x000fe80003800200 */
[----:B------:R-:W-:Y:S05]  /*08e0*/  @P4 BRA `(.L_x_13) ;  /* 0x0000000000344947 */ /* 0x000fea0003800000 */
[----:B------:R-:W3:Y:S02]  /*08f0*/  LDCU.64 UR4, c[0x0][0x380] ;  /* 0x00007000ff0477ac */ /* 0x000ee40008000a00 */
[----:B---3--:R-:W-:-:S05]  /*0900*/  IADD3 R18, P2, PT, R18, UR4, RZ ;  /* 0x0000000412127c10 */ /* 0x008fca000ff5e0ff */
[----:B------:R-:W-:-:S06]  /*0910*/  IMAD.X R19, RZ, RZ, UR5, P2 ;  /* 0x00000005ff137e24 */ /* 0x000fcc00090e06ff */
[----:B------:R-:W0:Y:S02]  /*0920*/  LDG.E.U8.CONSTANT R19, desc[UR6][R18.64] ;  /* 0x0000000612137981 */ /* 0x000e24000c1e9100 */
[----:B012---:R-:W-:-:S05]  /*0930*/  IMAD.IADD R2, R19, 0x1, -R4 ;  /* 0x0000000113027824 */ /* 0x007fca00078e0a04 */
        /* <DEDUP_REMOVED lines=8> */
.L_x_13:
[----:B------:R-:W-:Y:S05]  /*09c0*/  BSYNC.RECONVERGENT B0 ;  /* 0x0000000000007941 */ /* 0x000fea0003800200 */
.L_x_12:
[----:B------:R-:W-:Y:S04]  /*09d0*/  BSSY.RECONVERGENT B0, `(.L_x_14) ;  /* 0x000000f000007945 */ /* 0x000fe80003800200 */
[----:B------:R-:W-:Y:S05]  /*09e0*/  @P5 BRA `(.L_x_15) ;  /* 0x0000000000345947 */ /* 0x000fea0003800000 */
[----:B------:R-:W4:Y:S02]  /*09f0*/  LDCU.64 UR4, c[0x0][0x380] ;  /* 0x00007000ff0477ac */ /* 0x000f240008000a00 */
[----:B----4-:R-:W-:-:S05]  /*0a00*/  IADD3 R16, P2, PT, R16, UR4, RZ ;  /* 0x0000000410107c10 */ /* 0x010fca000ff5e0ff */
[----:B------:R-:W-:-:S06]  /*0a10*/  IMAD.X R17, RZ, RZ, UR5, P2 ;  /* 0x00000005ff117e24 */ /* 0x000fcc00090e06ff */
[----:B------:R-:W0:Y:S02]  /*0a20*/  LDG.E.U8.CONSTANT R17, desc[UR6][R16.64] ;  /* 0x0000000610117981 */ /* 0x000e24000c1e9100 */
[----:B0123--:R-:W-:-:S04]  /*0a30*/  IADD3 R2, PT, PT, R17, -R4, RZ ;  /* 0x8000000411027210 */ /* 0x00ffc80007ffe0ff */
        /* <DEDUP_REMOVED lines=8> */
.L_x_15:
[----:B------:R-:W-:Y:S05]  /*0ac0*/  BSYNC.RECONVERGENT B0 ;  /* 0x0000000000007941 */ /* 0x000fea0003800200 */
.L_x_14:
[--C-:B------:R-:W-:Y:S01]  /*0ad0*/  IMAD.IADD R16, R8, 0x1, R9.reuse ;  /* 0x0000000108107824 */ /* 0x100fe200078e0209 */
[----:B------:R-:W-:Y:S01]  /*0ae0*/  BSSY.RECONVERGENT B0, `(.L_x_16) ;  /* 0x0000016000007945 */ /* 0x000fe20003800200 */
[----:B------:R-:W-:Y:S02]  /*0af0*/  ISETP.GE.U32.AND P3, PT, R22, UR8, PT ;  /* 0x0000000816007c0c */ /* 0x000fe4000bf66070 */
[--C-:B------:R-:W-:Y:S01]  /*0b00*/  IMAD.IADD R18, R16, 0x1, R9.reuse ;  /* 0x0000000110127824 */ /* 0x100fe200078e0209 */
[----:B------:R-:W-:Y:S02]  /*0b10*/  ISETP.GE.U32.AND P4, PT, R10, UR8, PT ;  /* 0x000000080a007c0c */ /* 0x000fe4000bf86070 */
[----:B------:R-:W-:Y:S01]  /*0b20*/  ISETP.GE.U32.AND P5, PT, R12, UR8, PT ;  /* 0x000000080c007c0c */ /* 0x000fe2000bfa6070 */
[----:B------:R-:W-:Y:S01]  /*0b30*/  IMAD.IADD R20, R18, 0x1, R9 ;  /* 0x0000000112147824 */ /* 0x000fe200078e0209 */
[----:B------:R-:W-:Y:S02]  /*0b40*/  ISETP.GE.U32.AND P6, PT, R14, UR8, PT ;  /* 0x000000080e007c0c */ /* 0x000fe4000bfc6070 */
[----:B------:R-:W-:Y:S01]  /*0b50*/  ISETP.GE.U32.AND P2, PT, R7, UR8, PT ;  /* 0x0000000807007c0c */ /* 0x000fe2000bf46070 */
[----:B------:R-:W-:-:S12]  /*0b60*/  @P0 BRA `(.L_x_17) ;  /* 0x0000000000340947 */ /* 0x000fd80003800000 */
[----:B------:R-:W0:Y:S02]  /*0b70*/  LDCU.64 UR4, c[0x0][0x380] ;  /* 0x00007000ff0477ac */ /* 0x000e240008000a00 */
[----:B01234-:R-:W-:-:S05]  /*0b80*/  IADD3 R2, P0, PT, R24, UR4, RZ ;  /* 0x0000000418027c10 */ /* 0x01ffca000ff1e0ff */
        /* <DEDUP_REMOVED lines=11> */
.L_x_17:
[----:B------:R-:W-:Y:S05]  /*0c40*/  BSYNC.RECONVERGENT B0 ;  /* 0x0000000000007941 */ /* 0x000fea0003800200 */
.L_x_16:
[----:B------:R-:W-:Y:S04]  /*0c50*/  BSSY.RECONVERGENT B0, `(.L_x_18) ;  /* 0x000000f000007945 */ /* 0x000fe80003800200 */
[----:B------:R-:W-:Y:S05]  /*0c60*/  @P3 BRA `(.L_x_19) ;  /* 0x0000000000343947 */ /* 0x000fea0003800000 */
[----:B------:R-:W5:Y:S02]  /*0c70*/  LDCU.64 UR4, c[0x0][0x380] ;  /* 0x00007000ff0477ac */ /* 0x000f640008000a00 */
[----:B-----5:R-:W-:-:S05]  /*0c80*/  IADD3 R22, P0, PT, R22, UR4, RZ ;  /* 0x0000000416167c10 */ /* 0x020fca000ff1e0ff */
[----:B------:R-:W-:-:S06]  /*0c90*/  IMAD.X R23, RZ, RZ, UR5, P0 ;  /* 0x00000005ff177e24 */ /* 0x000fcc00080e06ff */
[----:B------:R-:W0:Y:S02]  /*0ca0*/  LDG.E.U8.CONSTANT R23, desc[UR6][R22.64] ;  /* 0x0000000616177981 */ /* 0x000e24000c1e9100 */
[----:B01234-:R-:W-:-:S04]  /*0cb0*/  IADD3 R2, PT, PT, R23, -R4, RZ ;  /* 0x8000000417027210 */ /* 0x01ffc80007ffe0ff */
        /* <DEDUP_REMOVED lines=8> */
.L_x_19:
[----:B------:R-:W-:Y:S05]  /*0d40*/  BSYNC.RECONVERGENT B0 ;  /* 0x0000000000007941 */ /* 0x000fea0003800200 */
.L_x_18:
[----:B------:R-:W-:Y:S04]  /*0d50*/  BSSY.RECONVERGENT B0, `(.L_x_20) ;  /* 0x000000f000007945 */ /* 0x000fe80003800200 */
[----:B------:R-:W-:Y:S05]  /*0d60*/  @P4 BRA `(.L_x_21) ;  /* 0x0000000000344947 */ /* 0x000fea0003800000 */
[----:B------:R-:W5:Y:S02]  /*0d70*/  LDCU.64 UR4, c[0x0][0x380] ;  /* 0x00007000ff0477ac */ /* 0x000f640008000a00 */
[----:B-----5:R-:W-:-:S05]  /*0d80*/  IADD3 R10, P0, PT, R10, UR4, RZ ;  /* 0x000000040a0a7c10 */ /* 0x020fca000ff1e0ff */
[----:B------:R-:W-:-:S06]  /*0d90*/  IMAD.X R11, RZ, RZ, UR5, P0 ;  /* 0x00000005ff0b7e24 */ /* 0x000fcc00080e06ff */
[----:B------:R-:W0:Y:S02]  /*0da0*/  LDG.E.U8.CONSTANT R11, desc[UR6][R10.64] ;  /* 0x000000060a0b7981 */ /* 0x000e24000c1e9100 */
[----:B01234-:R-:W-:-:S05]  /*0db0*/  IMAD.IADD R2, R11, 0x1, -R4 ;  /* 0x000000010b027824 */ /* 0x01ffca00078e0a04 */
        /* <DEDUP_REMOVED lines=8> */
.L_x_21:
[----:B------:R-:W-:Y:S05]  /*0e40*/  BSYNC.RECONVERGENT B0 ;  /* 0x0000000000007941 */ /* 0x000fea0003800200 */
.L_x_20:
        /* <DEDUP_REMOVED lines=15> */
.L_x_23:
[----:B------:R-:W-:Y:S05]  /*0f40*/  BSYNC.RECONVERGENT B0 ;  /* 0x0000000000007941 */ /* 0x000fea0003800200 */
.L_x_22:
        /* <DEDUP_REMOVED lines=15> */
.L_x_25:
[----:B------:R-:W-:Y:S05]  /*1040*/  BSYNC.RECONVERGENT B0 ;  /* 0x0000000000007941 */ /* 0x000fea0003800200 */
.L_x_24:
[----:B------:R-:W-:Y:S01]  /*1050*/  IMAD.IADD R9, R20, 0x1, R9 ;  /* 0x0000000114097824 */ /* 0x000fe200078e0209 */
[----:B------:R-:W-:Y:S01]  /*1060*/  BSSY.RECONVERGENT B0, `(.L_x_26) ;  /* 0x0000014000007945 */ /* 0x000fe20003800200 */
[----:B------:R-:W-:Y:S02]  /*1070*/  ISETP.GE.U32.AND P0, PT, R8, UR8, PT ;  /* 0x0000000808007c0c */ /* 0x000fe4000bf06070 */
[----:B------:R-:W-:Y:S02]  /*1080*/  ISETP.GE.U32.AND P3, PT, R16, UR8, PT ;  /* 0x0000000810007c0c */ /* 0x000fe4000bf66070 */
[----:B------:R-:W-:Y:S02]  /*1090*/  ISETP.GE.U32.AND P4, PT, R18, UR8, PT ;  /* 0x0000000812007c0c */ /* 0x000fe4000bf86070 */
        /* <DEDUP_REMOVED lines=16> */
.L_x_27:
[----:B------:R-:W-:Y:S05]  /*11a0*/  BSYNC.RECONVERGENT B0 ;  /* 0x0000000000007941 */ /* 0x000fea0003800200 */
.L_x_26:
[----:B------:R-:W-:Y:S04]  /*11b0*/  BSSY.RECONVERGENT B0, `(.L_x_28) ;  /* 0x000000f000007945 */ /* 0x000fe80003800200 */
[----:B------:R-:W-:Y:S05]  /*11c0*/  @P0 BRA `(.L_x_29) ;  /* 0x0000000000340947 */ /* 0x000fea0003800000 */
        /* <DEDUP_REMOVED lines=13> */
.L_x_29:
[----:B------:R-:W-:Y:S05]  /*12a0*/  BSYNC.RECONVERGENT B0 ;  /* 0x0000000000007941 */ /* 0x000fea0003800200 */
.L_x_28:
[----:B------:R-:W-:Y:S04]  /*12b0*/  BSSY.RECONVERGENT B0, `(.L_x_30) ;  /* 0x000000f000007945 */ /* 0x000fe80003800200 */
[----:B------:R-:W-:Y:S05]  /*12c0*/  @P3 BRA `(.L_x_31) ;  /* 0x0000000000343947 */ /* 0x000fea0003800000 */
[----:B------:R-:W5:Y:S02]  /*12d0*/  LDCU.64 UR4, c[0x0][0x380] ;  /* 0x00007000ff0477ac */ /* 0x000f640008000a00 */
[----:B-----5:R-:W-:-:S04]  /*12e0*/  IADD3 R16, P0, PT, R16, UR4, RZ ;  /* 0x0000000410107c10 */ /* 0x020fc8000ff1e0ff */
[----:B------:R-:W-:-:S06]  /*12f0*/  IADD3.X R17, PT, PT, RZ, UR5, RZ, P0, !PT ;  /* 0x00000005ff117c10 */ /* 0x000fcc00087fe4ff */
        /* <DEDUP_REMOVED lines=10> */
.L_x_31:
[----:B------:R-:W-:Y:S05]  /*13a0*/  BSYNC.RECONVERGENT B0 ;  /* 0x0000000000007941 */ /* 0x000fea0003800200 */
.L_x_30:
        /* <DEDUP_REMOVED lines=15> */
.L_x_33:
[----:B------:R-:W-:Y:S05]  /*14a0*/  BSYNC.RECONVERGENT B0 ;  /* 0x0000000000007941 */ /* 0x000fea0003800200 */
.L_x_32:
        /* <DEDUP_REMOVED lines=15> */
.L_x_35:
[----:B------:R-:W-:Y:S05]  /*15a0*/  BSYNC.RECONVERGENT B0 ;  /* 0x0000000000007941 */ /* 0x000fea0003800200 */
.L_x_34:
[----:B------:R-:W-:Y:S04]  /*15b0*/  BSSY.RECONVERGENT B0, `(.L_x_36) ;  /* 0x000000f000007945 */ /* 0x000fe80003800200 */
[----:B------:R-:W-:Y:S05]  /*15c0*/  @P6 BRA `(.L_x_37) ;  /* 0x0000000000346947 */ /* 0x000fea0003800000 */
[----:B------:R-:W0:Y:S02]  /*15d0*/  LDCU.64 UR4, c[0x0][0x380] ;  /* 0x00007000ff0477ac */ /* 0x000e240008000a00 */
[----:B01234-:R-:W-:-:S04]  /*15e0*/  IADD3 R2, P0, PT, R9, UR4, RZ ;  /* 0x0000000409027c10 */ /* 0x01ffc8000ff1e0ff */
[----:B------:R-:W-:-:S06]  /*15f0*/  IADD3.X R3, PT, PT, RZ, UR5, RZ, P0, !PT ;  /* 0x00000005ff037c10 */ /* 0x000fcc00087fe4ff */
        /* <DEDUP_REMOVED lines=10> */
.L_x_37:
[----:B------:R-:W-:Y:S05]  /*16a0*/  BSYNC.RECONVERGENT B0 ;  /* 0x0000000000007941 */ /* 0x000fea0003800200 */
.L_x_36:
[----:B------:R-:W-:Y:S06]  /*16b0*/  BAR.SYNC.DEFER_BLOCKING 0x0 ;  /* 0x0000000000007b1d */ /* 0x000fec0000010000 */
[----:B------:R-:W-:Y:S05]  /*16c0*/  @P1 EXIT ;  /* 0x000000000000194d */ /* 0x000fea0003800000 */
[C---:B------:R-:W-:Y:S01]  /*16d0*/  ISETP.GE.U32.AND P0, PT, R6.reuse, 0x4, PT ;  /* 0x000000040600780c */ /* 0x040fe20003f06070 */
[----:B------:R-:W-:Y:S01]  /*16e0*/  IMAD.MOV.U32 R5, RZ, RZ, RZ ;  /* 0x000000ffff057224 */ /* 0x000fe200078e00ff */
[----:B------:R-:W-:-:S04]  /*16f0*/  VIMNMX.U32 R6, PT, PT, R6, 0x1, !PT ;  /* 0x0000000106067848 */ /* 0x000fc80007fe0000 */
[----:B------:R-:W-:-:S07]  /*1700*/  LOP3.LUT R4, R6, 0x3, RZ, 0xc0, !PT ;  /* 0x0000000306047812 */ /* 0x000fce00078ec0ff */
[----:B------:R-:W-:Y:S05]  /*1710*/  @!P0 BRA `(.L_x_38) ;  /* 0x0000000400a88947 */ /* 0x000fea0003800000 */
[----:B------:R-:W5:Y:S01]  /*1720*/  S2UR UR9, SR_CgaCtaId ;  /* 0x00000000000979c3 */ /* 0x000f620000008800 */
[----:B------:R-:W0:Y:S01]  /*1730*/  LDCU.64 UR4, c[0x0][0x388] ;  /* 0x00007100ff0477ac */ /* 0x000e220008000a00 */
[----:B------:R-:W-:Y:S02]  /*1740*/  LOP3.LUT R5, R6, 0xfffffffc, RZ, 0xc0, !PT ;  /* 0xfffffffc06057812 */ /* 0x000fe400078ec0ff */
[----:B------:R-:W-:Y:S01]  /*1750*/  ISETP.NE.AND P0, PT, R0, RZ, PT ;  /* 0x000000ff0000720c */ /* 0x000fe20003f05270 */
[----:B------:R-:W-:Y:S02]  /*1760*/  UMOV UR8, 0x400 ;  /* 0x0000040000087882 */ /* 0x000fe40000000000 */
[----:B------:R-:W-:Y:S01]  /*1770*/  IMAD.MOV R6, RZ, RZ, -R5 ;  /* 0x000000ffff067224 */ /* 0x000fe200078e0a05 */
[----:B0-----:R-:W-:-:S04]  /*1780*/  UIADD3 UR4, UP0, UPT, UR4, 0x8, URZ ;  /* 0x0000000804047890 */ /* 0x001fc8000ff1e0ff */
[----:B------:R-:W-:Y:S02]  /*1790*/  UIADD3.X UR5, UPT, UPT, URZ, UR5, URZ, UP0, !UPT ;  /* 0x00000005ff057290 */ /* 0x000fe400087fe4ff */
[----:B-----5:R-:W-:Y:S01]  /*17a0*/  ULEA UR8, UR9, UR8, 0x18 ;  /* 0x0000000809087291 */ /* 0x020fe2000f8ec0ff */
[----:B------:R-:W-:-:S03]  /*17b0*/  IMAD.U32 R13, RZ, RZ, UR4 ;  /* 0x00000004ff0d7e24 */ /* 0x000fc6000f8e00ff */
[----:B------:R-:W-:Y:S02]  /*17c0*/  IMAD.U32 R14, RZ, RZ, UR5 ;  /* 0x00000005ff0e7e24 */ /* 0x000fe4000f8e00ff */
[----:B------:R-:W-:-:S05]  /*17d0*/  LEA R7, R0, UR8, 0x2 ;  /* 0x0000000800077c11 */ /* 0x000fca000f8e10ff */
[----:B------:R-:W-:-:S07]  /*17e0*/  VIADD R7, R7, 0x100 ;  /* 0x0000010007077836 */ /* 0x000fce0000000000 */
.L_x_47:
[----:B01234-:R-:W0:Y:S01]  /*17f0*/  LDS R2, [R7+-0x100] ;  /* 0xffff000007027984 */ /* 0x01fe220000000800 */
[----:B------:R-:W-:Y:S03]  /*1800*/  BSSY.RECONVERGENT B0, `(.L_x_39) ;  /* 0x0000016000007945 */ /* 0x000fe60003800200 */
[----:B------:R-:W-:Y:S04]  /*1810*/  LDS R12, [R7+-0x80] ;  /* 0xffff8000070c7984 */ /* 0x000fe80000000800 */
[----:B0-----:R-:W0:Y:S02]  /*1820*/  SHFL.DOWN PT, R3, R2, 0x10, 0x1f ;  /* 0x0a001f0002037f89 */ /* 0x001e2400000e0000 */
[----:B0-----:R-:W-:-:S02]  /*1830*/  IMAD.IADD R3, R2, 0x1, R3 ;  /* 0x0000000102037824 */ /* 0x001fc400078e0203 */
[----:B------:R-:W-:-:S03]  /*1840*/  IMAD.MOV.U32 R2, RZ, RZ, R13 ;  /* 0x000000ffff027224 */ /* 0x000fc600078e000d */
[----:B------:R-:W0:Y:S02]  /*1850*/  SHFL.DOWN PT, R8, R3, 0x8, 0x1f ;  /* 0x09001f0003087f89 */ /* 0x000e2400000e0000 */
[----:B0-----:R-:W-:Y:S01]  /*1860*/  IADD3 R8, PT, PT, R3, R8, RZ ;  /* 0x0000000803087210 */ /* 0x001fe20007ffe0ff */
[----:B------:R-:W-:-:S04]  /*1870*/  IMAD.MOV.U32 R3, RZ, RZ, R14 ;  /* 0x000000ffff037224 */ /* 0x000fc800078e000e */
[----:B------:R-:W0:Y:S02]  /*1880*/  SHFL.DOWN PT, R9, R8, 0x4, 0x1f ;  /* 0x08801f0008097f89 */ /* 0x000e2400000e0000 */
[----:B0-----:R-:W-:-:S05]  /*1890*/  IMAD.IADD R9, R8, 0x1, R9 ;  /* 0x0000000108097824 */ /* 0x001fca00078e0209 */
[----:B------:R-:W0:Y:S02]  /*18a0*/  SHFL.DOWN PT, R10, R9, 0x2, 0x1f ;  /* 0x08401f00090a7f89 */ /* 0x000e2400000e0000 */
[----:B0-----:R-:W-:-:S05]  /*18b0*/  IMAD.IADD R10, R9, 0x1, R10 ;  /* 0x00000001090a7824 */ /* 0x001fca00078e020a */
[----:B------:R-:W0:Y:S02]  /*18c0*/  SHFL.DOWN PT, R11, R10, 0x1, 0x1f ;  /* 0x08201f000a0b7f89 */ /* 0x000e2400000e0000 */
[----:B0-----:R-:W-:Y:S01]  /*18d0*/  IMAD.IADD R11, R10, 0x1, R11 ;  /* 0x000000010a0b7824 */ /* 0x001fe200078e020b */
[----:B------:R-:W-:Y:S06]  /*18e0*/  @P0 BRA `(.L_x_40) ;  /* 0x00000000001c0947 */ /* 0x000fec0003800000 */
[----:B------:R-:W0:Y:S01]  /*18f0*/  S2R R8, SR_LANEID ;  /* 0x0000000000087919 */ /* 0x000e220000000000 */
[----:B------:R-:W1:Y:S01]  /*1900*/  REDUX.SUM UR5, R11 ;  /* 0x000000000b0573c4 */ /* 0x000e62000000c000 */
[----:B------:R-:W-:Y:S02]  /*1910*/  VOTEU.ANY UR4, UPT, PT ;  /* 0x0000000000047886 */ /* 0x000fe400038e0100 */
[----:B------:R-:W-:Y:S01]  /*1920*/  UFLO.U32 UR4, UR4 ;  /* 0x00000004000472bd */ /* 0x000fe200080e0000 */
[----:B-1----:R-:W-:-:S05]  /*1930*/  IMAD.U32 R9, RZ, RZ, UR5 ;  /* 0x00000005ff097e24 */ /* 0x002fca000f8e00ff */
[----:B0-----:R-:W-:-:S13]  /*1940*/  ISETP.EQ.U32.AND P0, PT, R8, UR4, PT ;  /* 0x0000000408007c0c */ /* 0x001fda000bf02070 */
[----:B------:R0:W-:Y:S02]  /*1950*/  @P0 REDG.E.ADD.STRONG.GPU desc[UR6][R2.64+-0x8], R9 ;  /* 0xfffff8090200098e */ /* 0x0001e4000c12e106 */
.L_x_40:
[----:B------:R-:W-:Y:S05]  /*1960*/  BSYNC.RECONVERGENT B0 ;  /* 0x0000000000007941 */ /* 0x000fea0003800200 */
.L_x_39:
[----:B0-----:R-:W0:Y:S01]  /*1970*/  SHFL.DOWN PT, R9, R12, 0x10, 0x1f ;  /* 0x0a001f000c097f89 */ /* 0x001e2200000e0000 */
[----:B------:R-:W-:Y:S01]  /*1980*/  ISETP.NE.AND P0, PT, R0, RZ, PT ;  /* 0x000000ff0000720c */ /* 0x000fe20003f05270 */
[----:B------:R-:W-:Y:S02]  /*1990*/  BSSY.RECONVERGENT B0, `(.L_x_41) ;  /* 0x0000013000007945 */ /* 0x000fe40003800200 */
[----:B------:R-:W-:Y:S01]  /*19a0*/  LDS R14, [R7] ;  /* 0x00000000070e7984 */ /* 0x000fe20000000800 */
[----:B0-----:R-:W-:-:S05]  /*19b0*/  IMAD.IADD R9, R12, 0x1, R9 ;  /* 0x000000010c097824 */ /* 0x001fca00078e0209 */
[----:B------:R-:W0:Y:S02]  /*19c0*/  SHFL.DOWN PT, R8, R9, 0x8, 0x1f ;  /* 0x09001f0009087f89 */ /* 0x000e2400000e0000 */
[----:B0-----:R-:W-:-:S05]  /*19d0*/  IMAD.IADD R8, R9, 0x1, R8 ;  /* 0x0000000109087824 */ /* 0x001fca00078e0208 */
[----:B------:R-:W0:Y:S02]  /*19e0*/  SHFL.DOWN PT, R11, R8, 0x4, 0x1f ;  /* 0x08801f00080b7f89 */ /* 0x000e2400000e0000 */
[----:B0-----:R-:W-:-:S05]  /*19f0*/  IADD3 R11, PT, PT, R8, R11, RZ ;  /* 0x0000000b080b7210 */ /* 0x001fca0007ffe0ff */
        /* <DEDUP_REMOVED lines=12> */
.L_x_42:
[----:B------:R-:W-:Y:S05]  /*1ac0*/  BSYNC.RECONVERGENT B0 ;  /* 0x0000000000007941 */ /* 0x000fea0003800200 */
.L_x_41:
[----:B0-----:R-:W0:Y:S01]  /*1ad0*/  SHFL.DOWN PT, R9, R14, 0x10, 0x1f ;  /* 0x0a001f000e097f89 */ /* 0x001e2200000e0000 */
[----:B------:R-:W-:Y:S03]  /*1ae0*/  BSSY.RECONVERGENT B0, `(.L_x_43) ;  /* 0x0000013000007945 */ /* 0x000fe60003800200 */
[----:B------:R-:W-:Y:S01]  /*1af0*/  LDS R12, [R7+0x80] ;  /* 0x00008000070c7984 */ /* 0x000fe20000000800 */
[----:B0-----:R-:W-:-:S05]  /*1b00*/  IMAD.IADD R9, R14, 0x1, R9 ;  /* 0x000000010e097824 */ /* 0x001fca00078e0209 */
[----:B------:R-:W0:Y:S02]  /*1b10*/  SHFL.DOWN PT, R8, R9, 0x8, 0x1f ;  /* 0x09001f0009087f89 */ /* 0x000e2400000e0000 */
[----:B0-----:R-:W-:-:S05]  /*1b20*/  IMAD.IADD R8, R9, 0x1, R8 ;  /* 0x0000000109087824 */ /* 0x001fca00078e0208 */
        /* <DEDUP_REMOVED lines=11> */
[----:B-1----:R-:W-:-:S05]  /*1be0*/  MOV R9, UR5 ;  /* 0x0000000500097c02 */ /* 0x002fca0008000f00 */
[----:B0-----:R-:W-:-:S13]  /*1bf0*/  ISETP.EQ.U32.AND P1, PT, R8, UR4, PT ;  /* 0x0000000408007c0c */ /* 0x001fda000bf22070 */
[----:B------:R0:W-:Y:S02]  /*1c00*/  @P1 REDG.E.ADD.STRONG.GPU desc[UR6][R2.64], R9 ;  /* 0x000000090200198e */ /* 0x0001e4000c12e106 */
.L_x_44:
[----:B------:R-:W-:Y:S05]  /*1c10*/  BSYNC.RECONVERGENT B0 ;  /* 0x0000000000007941 */ /* 0x000fea0003800200 */
.L_x_43:
[----:B0-----:R-:W0:Y:S01]  /*1c20*/  SHFL.DOWN PT, R9, R12, 0x10, 0x1f ;  /* 0x0a001f000c097f89 */ /* 0x001e2200000e0000 */
[----:B------:R-:W-:Y:S01]  /*1c30*/  VIADD R6, R6, 0x4 ;  /* 0x0000000406067836 */ /* 0x000fe20000000000 */
[----:B------:R-:W-:Y:S04]  /*1c40*/  BSSY.RECONVERGENT B0, `(.L_x_45) ;  /* 0x0000013000007945 */ /* 0x000fe80003800200 */
[----:B------:R-:W-:Y:S01]  /*1c50*/  ISETP.NE.AND P2, PT, R6, RZ, PT ;  /* 0x000000ff0600720c */ /* 0x000fe20003f45270 */
        /* <DEDUP_REMOVED lines=17> */
.L_x_46:
[----:B------:R-:W-:Y:S05]  /*1d70*/  BSYNC.RECONVERGENT B0 ;  /* 0x0000000000007941 */ /* 0x000fea0003800200 */
.L_x_45:
[----:B------:R-:W-:Y:S01]  /*1d80*/  IADD3 R13, P1, PT, R2, 0x10, RZ ;  /* 0x00000010020d7810 */ /* 0x000fe20007f3e0ff */
[----:B------:R-:W-:-:S03]  /*1d90*/  VIADD R7, R7, 0x200 ;  /* 0x0000020007077836 */ /* 0x000fc60000000000 */
[----:B------:R-:W-:Y:S01]  /*1da0*/  IADD3.X R14, PT, PT, RZ, R3, RZ, P1, !PT ;  /* 0x00000003ff0e7210 */ /* 0x000fe20000ffe4ff */
[----:B------:R-:W-:Y:S08]  /*1db0*/  @P2 BRA `(.L_x_47) ;  /* 0xfffffff8008c2947 */ /* 0x000ff0000383ffff */
.L_x_38:
[----:B------:R-:W-:-:S13]  /*1dc0*/  ISETP.NE.AND P0, PT, R4, RZ, PT ;  /* 0x000000ff0400720c */ /* 0x000fda0003f05270 */
[----:B------:R-:W-:Y:S05]  /*1dd0*/  @!P0 EXIT ;  /* 0x000000000000894d */ /* 0x000fea0003800000 */
[----:B------:R-:W5:Y:S01]  /*1de0*/  S2UR UR5, SR_CgaCtaId ;  /* 0x00000000000579c3 */ /* 0x000f620000008800 */
[----:B------:R-:W-:Y:S01]  /*1df0*/  UMOV UR4, 0x400 ;  /* 0x0000040000047882 */ /* 0x000fe20000000000 */
[----:B------:R-:W-:Y:S01]  /*1e00*/  ISETP.NE.AND P2, PT, R0, RZ, PT ;  /* 0x000000ff0000720c */ /* 0x000fe20003f45270 */
[----:B------:R-:W-:Y:S02]  /*1e10*/  IMAD R0, R5, 0x20, R0 ;  /* 0x0000002005007824 */ /* 0x000fe400078e0200 */
[----:B------:R-:W-:-:S03]  /*1e20*/  IMAD.MOV R4, RZ, RZ, -R4 ;  /* 0x000000ffff047224 */ /* 0x000fc600078e0a04 */
[----:B01234-:R-:W0:Y:S01]  /*1e30*/  LDC.64 R2, c[0x0][0x388] ;  /* 0x0000e200ff027b82 */ /* 0x01fe220000000a00 */
[----:B-----5:R-:W-:-:S06]  /*1e40*/  ULEA UR4, UR5, UR4, 0x18 ;  /* 0x0000000405047291 */ /* 0x020fcc000f8ec0ff */
[----:B------:R-:W-:Y:S01]  /*1e50*/  LEA R0, R0, UR4, 0x2 ;  /* 0x0000000400007c11 */ /* 0x000fe2000f8e10ff */
[----:B0-----:R-:W-:-:S04]  /*1e60*/  IMAD.WIDE.U32 R2, R5, 0x4, R2 ;  /* 0x0000000405027825 */ /* 0x001fc800078e0002 */
[----:B------:R-:W-:Y:S02]  /*1e70*/  IMAD.MOV.U32 R9, RZ, RZ, R2 ;  /* 0x000000ffff097224 */ /* 0x000fe400078e0002 */
[----:B------:R-:W-:-:S07]  /*1e80*/  IMAD.MOV.U32 R10, RZ, RZ, R3 ;  /* 0x000000ffff0a7224 */ /* 0x000fce00078e0003 */
.L_x_50:
[----:B0-----:R-:W0:Y:S01]  /*1e90*/  LDS R2, [R0] ;  /* 0x0000000000027984 */ /* 0x001e220000000800 */
[----:B------:R-:W-:Y:S01]  /*1ea0*/  IADD3 R4, PT, PT, R4, 0x1, RZ ;  /* 0x0000000104047810 */ /* 0x000fe20007ffe0ff */
[----:B------:R-:W-:Y:S03]  /*1eb0*/  BSSY.RECONVERGENT B0, `(.L_x_48) ;  /* 0x0000016000007945 */ /* 0x000fe60003800200 */
[----:B------:R-:W-:Y:S01]  /*1ec0*/  ISETP.NE.AND P1, PT, R4, RZ, PT ;  /* 0x000000ff0400720c */ /* 0x000fe20003f25270 */
[----:B0-----:R-:W0:Y:S02]  /*1ed0*/  SHFL.DOWN PT, R3, R2, 0x10, 0x1f ;  /* 0x0a001f0002037f89 */ /* 0x001e2400000e0000 */
        /* <DEDUP_REMOVED lines=12> */
[----:B------:R-:W-:Y:S01]  /*1fa0*/  VOTEU.ANY UR4, UPT, PT ;  /* 0x0000000000047886 */ /* 0x000fe200038e0100 */
[----:B------:R-:W-:Y:S01]  /*1fb0*/  IMAD.MOV.U32 R3, RZ, RZ, R10 ;  /* 0x000000ffff037224 */ /* 0x000fe200078e000a */
[----:B------:R-:W-:Y:S01]  /*1fc0*/  UFLO.U32 UR4, UR4 ;  /* 0x00000004000472bd */ /* 0x000fe200080e0000 */
[----:B-1----:R-:W-:-:S05]  /*1fd0*/  IMAD.U32 R5, RZ, RZ, UR5 ;  /* 0x00000005ff057e24 */ /* 0x002fca000f8e00ff */
[----:B0-----:R-:W-:Y:S01]  /*1fe0*/  ISETP.EQ.U32.AND P0, PT, R2, UR4, PT ;  /* 0x0000000402007c0c */ /* 0x001fe2000bf02070 */
[----:B------:R-:W-:-:S12]  /*1ff0*/  IMAD.MOV.U32 R2, RZ, RZ, R9 ;  /* 0x000000ffff027224 */ /* 0x000fd800078e0009 */
[----:B------:R0:W-:Y:S02]  /*2000*/  @P0 REDG.E.ADD.STRONG.GPU desc[UR6][R2.64], R5 ;  /* 0x000000050200098e */ /* 0x0001e4000c12e106 */
.L_x_49:
[----:B------:R-:W-:Y:S05]  /*2010*/  BSYNC.RECONVERGENT B0 ;  /* 0x0000000000007941 */ /* 0x000fea0003800200 */
.L_x_48:
[----:B------:R-:W-:Y:S01]  /*2020*/  IADD3 R9, P0, PT, R9, 0x4, RZ ;  /* 0x0000000409097810 */ /* 0x000fe20007f1e0ff */
[----:B------:R-:W-:-:S04]  /*2030*/  VIADD R0, R0, 0x80 ;  /* 0x0000008000007836 */ /* 0x000fc80000000000 */
[----:B------:R-:W-:Y:S01]  /*2040*/  IMAD.X R10, RZ, RZ, R10, P0 ;  /* 0x000000ffff0a7224 */ /* 0x000fe200000e060a */
[----:B------:R-:W-:Y:S07]  /*2050*/  @P1 BRA `(.L_x_50) ;  /* 0xfffffffc008c1947 */ /* 0x000fee000383ffff */
[----:B------:R-:W-:Y:S05]  /*2060*/  EXIT ;  /* 0x000000000000794d */ /* 0x000fea0003800000 */
.L_x_51:
[----:B------:R-:W-:-:S00]  /*2070*/  BRA `(.L_x_51) ;  /* 0xfffffffc00fc7947 */ /* 0x000fc0000383ffff */
[----:B------:R-:W-:-:S00]  /*2080*/  NOP ;  /* 0x0000000000007918 */ /* 0x000fc00000000000 */
[----:B------:R-:W-:-:S00]  /*2090*/  NOP ;  /* 0x0000000000007918 */ /* 0x000fc00000000000 */
[----:B------:R-:W-:-:S00]  /*20a0*/  NOP ;  /* 0x0000000000007918 */ /* 0x000fc00000000000 */
[----:B------:R-:W-:-:S00]  /*20b0*/  NOP ;  /* 0x0000000000007918 */ /* 0x000fc00000000000 */
[----:B------:R-:W-:-:S00]  /*20c0*/  NOP ;  /* 0x0000000000007918 */ /* 0x000fc00000000000 */
[----:B------:R-:W-:-:S00]  /*20d0*/  NOP ;  /* 0x0000000000007918 */ /* 0x000fc00000000000 */
[----:B------:R-:W-:-:S00]  /*20e0*/  NOP ;  /* 0x0000000000007918 */ /* 0x000fc00000000000 */
[----:B------:R-:W-:-:S00]  /*20f0*/  NOP ;  /* 0x0000000000007918 */ /* 0x000fc00000000000 */
.L_x_52:


//--------------------- .nv.shared._Z22histogram_range_kernelPKhPjjii --------------------------
	.section	.nv.shared._Z22histogram_range_kernelPKhPjjii,"aw",@nobits
	.sectionflags	@""
	.align	16
	.zero		1024


//--------------------- .nv.shared.reserved.0     --------------------------
	.section	.nv.shared.reserved.0,"aw",@nobits
	.weak		__nv_reservedSMEM_offset_0_alias
	.size		__nv_reservedSMEM_offset_0_alias, 0, 64
	.other		__nv_reservedSMEM_offset_0_alias,@"STO_CUDA_RESERVED_SHARED STV_DEFAULT"
__nv_reservedSMEM_offset_0_alias:
	.zero		0
	.zero		64


//--------------------- .nv.constant0._Z22histogram_range_kernelPKhPjjii --------------------------
	.section	.nv.constant0._Z22histogram_range_kernelPKhPjjii,"a",@progbits
	.sectionflags	@""
	.align	4
.nv.constant0._Z22histogram_range_kernelPKhPjjii:
	.zero		924


//--------------------- SYMBOLS --------------------------

	.type		.nv.reservedSmem.offset0,@object
	.size		.nv.reservedSmem.offset0,0x4
	.type		.nv.reservedSmem.cap,@object
	.size		.nv.reservedSmem.cap,0x4
